	.headerflags	@"EF_CUDA_TEXMODE_UNIFIED EF_CUDA_64BIT_ADDRESS EF_CUDA_SM80 EF_CUDA_VIRTUAL_SM(EF_CUDA_SM80)"
	.elftype	@"ET_EXEC"


//--------------------- .nv.info                  --------------------------
	.section	.nv.info,"",@"SHT_CUDA_INFO"
	.align	4


	//----- nvinfo : EIATTR_REGCOUNT
	.align		4
        /*0000*/ 	.byte	0x04, 0x2f
        /*0002*/ 	.short	(.L_1 - .L_0)
	.align		4
.L_0:
        /*0004*/ 	.word	index@(candidate0)
        /*0008*/ 	.word	0x00000048


	//----- nvinfo : EIATTR_MAX_STACK_SIZE
	.align		4
.L_1:
        /*000c*/ 	.byte	0x04, 0x23
        /*000e*/ 	.short	(.L_3 - .L_2)
	.align		4
.L_2:
        /*0010*/ 	.word	index@(candidate0)
        /*0014*/ 	.word	0x00000000


	//----- nvinfo : EIATTR_MIN_STACK_SIZE
	.align		4
.L_3:
        /*0018*/ 	.byte	0x04, 0x12
        /*001a*/ 	.short	(.L_5 - .L_4)
	.align		4
.L_4:
        /*001c*/ 	.word	index@(candidate0)
        /*0020*/ 	.word	0x00000000


	//----- nvinfo : EIATTR_FRAME_SIZE
	.align		4
.L_5:
        /*0024*/ 	.byte	0x04, 0x11
        /*0026*/ 	.short	(.L_7 - .L_6)
	.align		4
.L_6:
        /*0028*/ 	.word	index@(candidate0)
        /*002c*/ 	.word	0x00000000
.L_7:


//--------------------- .nv.info.candidate0       --------------------------
	.section	.nv.info.candidate0,"",@"SHT_CUDA_INFO"
	.align	4


	//----- nvinfo : EIATTR_CUDA_API_VERSION
	.align		4
        /*0000*/ 	.byte	0x04, 0x37
        /*0002*/ 	.short	(.L_9 - .L_8)
.L_8:
        /*0004*/ 	.word	0x00000075


	//----- nvinfo : EIATTR_SW2861232_WAR
	.align		4
.L_9:
        /*0008*/ 	.byte	0x01, 0x35
	.zero		2


	//----- nvinfo : EIATTR_PARAM_CBANK
	.align		4
        /*000c*/ 	.byte	0x04, 0x0a
        /*000e*/ 	.short	(.L_11 - .L_10)
	.align		4
.L_10:
        /*0010*/ 	.word	index@(.nv.constant0.candidate0)
        /*0014*/ 	.short	0x0160
        /*0016*/ 	.short	0x0018


	//----- nvinfo : EIATTR_CBANK_PARAM_SIZE
	.align		4
.L_11:
        /*0018*/ 	.byte	0x03, 0x19
        /*001a*/ 	.short	0x0018


	//----- nvinfo : EIATTR_KPARAM_INFO
	.align		4
        /*001c*/ 	.byte	0x04, 0x17
        /*001e*/ 	.short	(.L_13 - .L_12)
.L_12:
        /*0020*/ 	.word	0x00000000
        /*0024*/ 	.short	0x0002
        /*0026*/ 	.short	0x0010
        /*0028*/ 	.byte	0x00, 0xf0, 0x21, 0x00


	//----- nvinfo : EIATTR_KPARAM_INFO
	.align		4
.L_13:
        /*002c*/ 	.byte	0x04, 0x17
        /*002e*/ 	.short	(.L_15 - .L_14)
.L_14:
        /*0030*/ 	.word	0x00000000
        /*0034*/ 	.short	0x0001
        /*0036*/ 	.short	0x0008
        /*0038*/ 	.byte	0x00, 0xf0, 0x21, 0x00


	//----- nvinfo : EIATTR_KPARAM_INFO
	.align		4
.L_15:
        /*003c*/ 	.byte	0x04, 0x17
        /*003e*/ 	.short	(.L_17 - .L_16)
.L_16:
        /*0040*/ 	.word	0x00000000
        /*0044*/ 	.short	0x0000
        /*0046*/ 	.short	0x0000
        /*0048*/ 	.byte	0x00, 0xf0, 0x21, 0x00


	//----- nvinfo : EIATTR_MAXREG_COUNT
	.align		4
.L_17:
        /*004c*/ 	.byte	0x03, 0x1b
        /*004e*/ 	.short	0x00ff


	//----- nvinfo : EIATTR_EXIT_INSTR_OFFSETS
	.align		4
        /*0050*/ 	.byte	0x04, 0x1c
        /*0052*/ 	.short	(.L_19 - .L_18)


	//   ....[0]....
.L_18:
        /*0054*/ 	.word	0x00004280


	//----- nvinfo : EIATTR_MAX_THREADS
	.align		4
.L_19:
        /*0058*/ 	.byte	0x04, 0x05
        /*005a*/ 	.short	(.L_21 - .L_20)
.L_20:
        /*005c*/ 	.word	0x000000e0
        /*0060*/ 	.word	0x00000001
        /*0064*/ 	.word	0x00000001


	//----- nvinfo : EIATTR_CRS_STACK_SIZE
	.align		4
.L_21:
        /*0068*/ 	.byte	0x04, 0x1e
        /*006a*/ 	.short	(.L_23 - .L_22)
.L_22:
        /*006c*/ 	.word	0x00000000
.L_23:


//--------------------- .nv.rel.action            --------------------------
	.section	.nv.rel.action,"",@"SHT_CUDA_RELOCINFO"
	.align	8
	.sectionentsize	8
        /*0000*/ 	.byte	0x4b, 0x00, 0x00, 0x00, 0x00, 0x00, 0x00, 0x00, 0x00, 0x02, 0x02, 0x08, 0x10, 0x0a, 0x2f, 0x22
        /* <DEDUP_REMOVED lines=13> */


//--------------------- .nv.constant0.candidate0  --------------------------
	.section	.nv.constant0.candidate0,"a",@progbits
	.align	4
.nv.constant0.candidate0:
	.zero		376


//--------------------- .text.candidate0          --------------------------
	.section	.text.candidate0,"ax",@progbits
	.sectionflags	@"SHF_BARRIERS=1"
	.sectioninfo	@"SHI_REGISTERS=72"
	.align	128
        .global         candidate0
        .type           candidate0,@function
        .size           candidate0,(.L_x_5 - candidate0)
        .other          candidate0,@"STO_CUDA_ENTRY STV_DEFAULT"
candidate0:
.text.candidate0:
[----:B------:R-:W-:-:S02]  /*0000*/  MOV R1, c[0x0][0x28] ;  /* 0x00000a0000017a02 */ /* 0x000fc40000000f00 */
[----:B------:R-:W0:Y:S01]  /*0010*/  S2R R3, SR_TID.X ;  /* 0x0000000000037919 */ /* 0x000e220000002100 */
[----:B------:R-:W-:Y:S01]  /*0020*/  HFMA2.MMA R6, -RZ, RZ, 0, 0 ;  /* 0x00000000ff067435 */ /* 0x000fe200000001ff */
[----:B------:R-:W-:Y:S01]  /*0030*/  MOV R33, RZ ;  /* 0x000000ff00217202 */ /* 0x000fe20000000f00 */
[----:B------:R-:W-:Y:S01]  /*0040*/  HFMA2.MMA R4, -RZ, RZ, 0, 0 ;  /* 0x00000000ff047435 */ /* 0x000fe200000001ff */
[----:B------:R-:W1:Y:S01]  /*0050*/  S2R R5, SR_CTAID.X ;  /* 0x0000000000057919 */ /* 0x000e620000002500 */
[----:B------:R-:W-:Y:S01]  /*0060*/  ULDC.64 UR4, c[0x0][0x118] ;  /* 0x0000460000047ab9 */ /* 0x000fe20000000a00 */
[----:B0-----:R-:W-:Y:S01]  /*0070*/  MOV R7, R3 ;  /* 0x0000000300077202 */ /* 0x001fe20000000f00 */
[C---:B------:R-:W-:Y:S01]  /*0080*/  IMAD.HI R0, R3.reuse, 0x38e38e39, RZ ;  /* 0x38e38e3903007827 */ /* 0x040fe200078e02ff */
[C---:B------:R-:W-:Y:S02]  /*0090*/  IADD3 R2, R3.reuse, 0x50, RZ ;  /* 0x0000005003027810 */ /* 0x040fe40007ffe0ff */
[C---:B------:R-:W-:Y:S01]  /*00a0*/  IADD3 R8, R3.reuse, 0x60, RZ ;  /* 0x0000006003087810 */ /* 0x040fe20007ffe0ff */
[----:B------:R-:W-:Y:S01]  /*00b0*/  IMAD.HI R11, R3, -0x6db6db6d, R6 ;  /* 0x92492493030b7827 */ /* 0x000fe200078e0206 */
[----:B------:R-:W-:-:S02]  /*00c0*/  SHF.R.U32.HI R9, RZ, 0x1f, R0 ;  /* 0x0000001fff097819 */ /* 0x000fc40000011600 */
[----:B------:R-:W-:Y:S01]  /*00d0*/  IADD3 R22, R3, 0x2a0, RZ ;  /* 0x000002a003167810 */ /* 0x000fe20007ffe0ff */
[----:B-1----:R-:W-:Y:S01]  /*00e0*/  IMAD.HI R7, R5, -0x6db6db6d, R4 ;  /* 0x9249249305077827 */ /* 0x002fe200078e0204 */
[----:B------:R-:W-:Y:S02]  /*00f0*/  SHF.R.U32.HI R4, RZ, 0x1f, R11 ;  /* 0x0000001fff047819 */ /* 0x000fe4000001160b */
[----:B------:R-:W-:Y:S01]  /*0100*/  LEA.HI.SX32 R6, R0, R9, 0x1b ;  /* 0x0000000900067211 */ /* 0x000fe200078fdaff */
[----:B------:R-:W-:Y:S01]  /*0110*/  IMAD.HI R13, R2, 0x38e38e39, RZ ;  /* 0x38e38e39020d7827 */ /* 0x000fe200078e02ff */
[----:B------:R-:W-:Y:S02]  /*0120*/  SHF.R.U32.HI R10, RZ, 0x1f, R7 ;  /* 0x0000001fff0a7819 */ /* 0x000fe40000011607 */
[CC--:B------:R-:W-:Y:S01]  /*0130*/  LEA.HI.SX32 R0, R11.reuse, R4.reuse, 0x1d ;  /* 0x000000040b007211 */ /* 0x0c0fe200078feaff */
[----:B------:R-:W-:Y:S01]  /*0140*/  IMAD.HI R15, R8, 0x38e38e39, RZ ;  /* 0x38e38e39080f7827 */ /* 0x000fe200078e02ff */
[----:B------:R-:W-:-:S02]  /*0150*/  LEA.HI.SX32 R4, R11, R4, 0x1e ;  /* 0x000000040b047211 */ /* 0x000fc400078ff2ff */
[----:B------:R-:W-:Y:S01]  /*0160*/  LEA.HI.SX32 R7, R7, R10, 0x1e ;  /* 0x0000000a07077211 */ /* 0x000fe200078ff2ff */
[----:B------:R-:W-:Y:S01]  /*0170*/  IMAD.HI R57, R22, 0x38e38e39, RZ ;  /* 0x38e38e3916397827 */ /* 0x000fe200078e02ff */
[C---:B------:R-:W-:Y:S02]  /*0180*/  IADD3 R11, R3.reuse, 0x70, RZ ;  /* 0x00000070030b7810 */ /* 0x040fe40007ffe0ff */
[----:B------:R-:W-:Y:S01]  /*0190*/  IADD3 R10, R3, 0x30, RZ ;  /* 0x00000030030a7810 */ /* 0x000fe20007ffe0ff */
[----:B------:R-:W-:Y:S01]  /*01a0*/  IMAD R67, R7, -0x7, R5 ;  /* 0xfffffff907437824 */ /* 0x000fe200078e0205 */
[----:B------:R-:W-:Y:S01]  /*01b0*/  SHF.R.U32.HI R12, RZ, 0x1f, R13 ;  /* 0x0000001fff0c7819 */ /* 0x000fe2000001160d */
[----:B------:R-:W-:Y:S01]  /*01c0*/  IMAD.HI R16, R11, 0x38e38e39, RZ ;  /* 0x38e38e390b107827 */ /* 0x000fe200078e02ff */
[----:B------:R-:W-:Y:S02]  /*01d0*/  SHF.R.U32.HI R14, RZ, 0x1f, R15 ;  /* 0x0000001fff0e7819 */ /* 0x000fe4000001160f */
[----:B------:R-:W-:Y:S01]  /*01e0*/  LEA.HI.SX32 R13, R13, R12, 0x1b ;  /* 0x0000000c0d0d7211 */ /* 0x000fe200078fdaff */
[----:B------:R-:W-:Y:S01]  /*01f0*/  IMAD.HI R18, R10, 0x38e38e39, RZ ;  /* 0x38e38e390a127827 */ /* 0x000fe200078e02ff */
[----:B------:R-:W-:-:S02]  /*0200*/  SHF.R.U32.HI R19, RZ, 0x1f, R16 ;  /* 0x0000001fff137819 */ /* 0x000fc40000011610 */
[----:B------:R-:W-:Y:S01]  /*0210*/  IADD3 R12, R3, 0x20, RZ ;  /* 0x00000020030c7810 */ /* 0x000fe20007ffe0ff */
[----:B------:R-:W-:Y:S01]  /*0220*/  IMAD R2, R13, -0x90, R2 ;  /* 0xffffff700d027824 */ /* 0x000fe200078e0202 */
[----:B------:R-:W-:Y:S02]  /*0230*/  SHF.R.U32.HI R21, RZ, 0x1f, R18 ;  /* 0x0000001fff157819 */ /* 0x000fe40000011612 */
[----:B------:R-:W-:Y:S01]  /*0240*/  LEA.HI.SX32 R16, R16, R19, 0x1b ;  /* 0x0000001310107211 */ /* 0x000fe200078fdaff */
[----:B------:R-:W-:Y:S01]  /*0250*/  IMAD.HI R17, R12, 0x38e38e39, RZ ;  /* 0x38e38e390c117827 */ /* 0x000fe200078e02ff */
[----:B------:R-:W-:Y:S02]  /*0260*/  LEA.HI.SX32 R19, R18, R21, 0x1b ;  /* 0x0000001512137211 */ /* 0x000fe400078fdaff */
[----:B------:R-:W-:Y:S01]  /*0270*/  IADD3 R21, R3, 0x1c0, RZ ;  /* 0x000001c003157810 */ /* 0x000fe20007ffe0ff */
[----:B------:R-:W-:Y:S01]  /*0280*/  IMAD R16, R16, -0x90, R11 ;  /* 0xffffff7010107824 */ /* 0x000fe200078e020b */
[----:B------:R-:W-:Y:S01]  /*0290*/  LEA.HI.SX32 R15, R15, R14, 0x1b ;  /* 0x0000000e0f0f7211 */ /* 0x000fe200078fdaff */
[----:B------:R-:W-:Y:S01]  /*02a0*/  IMAD R11, R6, -0x90, R3 ;  /* 0xffffff70060b7824 */ /* 0x000fe200078e0203 */
[----:B------:R-:W-:Y:S01]  /*02b0*/  IADD3 R9, R3, 0x80, RZ ;  /* 0x0000008003097810 */ /* 0x000fe20007ffe0ff */
[----:B------:R-:W-:Y:S01]  /*02c0*/  IMAD.HI R61, R21, 0x38e38e39, RZ ;  /* 0x38e38e39153d7827 */ /* 0x000fe200078e02ff */
[----:B------:R-:W-:-:S02]  /*02d0*/  SHF.R.U32.HI R14, RZ, 0x1f, R17 ;  /* 0x0000001fff0e7819 */ /* 0x000fc40000011611 */
[----:B------:R-:W-:Y:S01]  /*02e0*/  IADD3 R18, R3, 0x40, RZ ;  /* 0x0000004003127810 */ /* 0x000fe20007ffe0ff */
[----:B------:R-:W-:Y:S01]  /*02f0*/  IMAD.HI R20, R9, 0x38e38e39, RZ ;  /* 0x38e38e3909147827 */ /* 0x000fe200078e02ff */
[----:B------:R-:W-:Y:S02]  /*0300*/  SHF.R.U32.HI R22, RZ, 0x1f, R61 ;  /* 0x0000001fff167819 */ /* 0x000fe4000001163d */
[----:B------:R-:W-:Y:S01]  /*0310*/  LEA.HI.SX32 R17, R17, R14, 0x1b ;  /* 0x0000000e11117211 */ /* 0x000fe200078fdaff */
[----:B------:R-:W-:Y:S01]  /*0320*/  IMAD R10, R19, -0x90, R10 ;  /* 0xffffff70130a7824 */ /* 0x000fe200078e020a */
[----:B------:R-:W-:Y:S01]  /*0330*/  IADD3 R14, R3, 0x10, RZ ;  /* 0x00000010030e7810 */ /* 0x000fe20007ffe0ff */
[----:B------:R-:W-:Y:S01]  /*0340*/  IMAD R6, R6, 0x900, R11 ;  /* 0x0000090006067824 */ /* 0x000fe200078e020b */
[----:B------:R-:W-:Y:S01]  /*0350*/  LEA.HI.SX32 R61, R61, R22, 0x1b ;  /* 0x000000163d3d7211 */ /* 0x000fe200078fdaff */
[----:B------:R-:W-:Y:S01]  /*0360*/  IMAD R12, R17, -0x90, R12 ;  /* 0xffffff70110c7824 */ /* 0x000fe200078e020c */
[----:B------:R-:W-:Y:S01]  /*0370*/  SHF.R.U32.HI R22, RZ, 0x1f, R57 ;  /* 0x0000001fff167819 */ /* 0x000fe20000011639 */
[----:B------:R-:W-:Y:S01]  /*0380*/  IMAD.HI R24, R14, 0x38e38e39, RZ ;  /* 0x38e38e390e187827 */ /* 0x000fe200078e02ff */
[----:B------:R-:W-:-:S02]  /*0390*/  SHF.R.U32.HI R23, RZ, 0x1f, R20 ;  /* 0x0000001fff177819 */ /* 0x000fc40000011614 */
[----:B------:R-:W-:Y:S01]  /*03a0*/  IADD3 R25, R3, 0x9a0, RZ ;  /* 0x000009a003197810 */ /* 0x000fe20007ffe0ff */
[----:B------:R-:W-:Y:S01]  /*03b0*/  IMAD R10, R7, 0x12000, R10 ;  /* 0x00012000070a7824 */ /* 0x000fe200078e020a */
[----:B------:R-:W-:Y:S01]  /*03c0*/  LEA.HI.SX32 R57, R57, R22, 0x1b ;  /* 0x0000001639397211 */ /* 0x000fe200078fdaff */
[----:B------:R-:W-:Y:S01]  /*03d0*/  IMAD R5, R7, 0x12000, R2 ;  /* 0x0001200007057824 */ /* 0x000fe200078e0202 */
[----:B------:R-:W-:Y:S01]  /*03e0*/  IADD3 R22, R3, 0x460, RZ ;  /* 0x0000046003167810 */ /* 0x000fe20007ffe0ff */
[----:B------:R-:W-:Y:S01]  /*03f0*/  IMAD.HI R25, R25, 0x38e38e39, RZ ;  /* 0x38e38e3919197827 */ /* 0x000fe200078e02ff */
[----:B------:R-:W-:Y:S02]  /*0400*/  LEA.HI.SX32 R20, R20, R23, 0x1b ;  /* 0x0000001714147211 */ /* 0x000fe400078fdaff */
[----:B------:R-:W-:Y:S01]  /*0410*/  SHF.R.U32.HI R21, RZ, 0x1f, R24 ;  /* 0x0000001fff157819 */ /* 0x000fe20000011618 */
[----:B------:R-:W-:Y:S01]  /*0420*/  IMAD.HI R23, R18, 0x38e38e39, RZ ;  /* 0x38e38e3912177827 */ /* 0x000fe200078e02ff */
[----:B------:R-:W-:-:S02]  /*0430*/  SHF.R.U32.HI R64, RZ, 0x1f, R25 ;  /* 0x0000001fff407819 */ /* 0x000fc40000011619 */
[----:B------:R-:W-:Y:S01]  /*0440*/  LEA.HI.SX32 R21, R24, R21, 0x1b ;  /* 0x0000001518157211 */ /* 0x000fe200078fdaff */
[----:B------:R-:W-:Y:S01]  /*0450*/  IMAD.HI R22, R22, 0x38e38e39, RZ ;  /* 0x38e38e3916167827 */ /* 0x000fe200078e02ff */
[----:B------:R-:W-:Y:S02]  /*0460*/  SHF.R.U32.HI R26, RZ, 0x1f, R23 ;  /* 0x0000001fff1a7819 */ /* 0x000fe40000011617 */
[----:B------:R-:W-:Y:S01]  /*0470*/  IADD3 R24, R3, 0x380, RZ ;  /* 0x0000038003187810 */ /* 0x000fe20007ffe0ff */
[----:B------:R-:W-:Y:S01]  /*0480*/  IMAD R20, R20, -0x90, R9 ;  /* 0xffffff7014147824 */ /* 0x000fe200078e0209 */
[----:B------:R-:W-:Y:S01]  /*0490*/  SHF.R.U32.HI R49, RZ, 0x1f, R22 ;  /* 0x0000001fff317819 */ /* 0x000fe20000011616 */
[----:B------:R-:W-:Y:S01]  /*04a0*/  IMAD R12, R7, 0x12000, R12 ;  /* 0x00012000070c7824 */ /* 0x000fe200078e020c */
[----:B------:R-:W-:Y:S01]  /*04b0*/  LEA.HI.SX32 R23, R23, R26, 0x1b ;  /* 0x0000001a17177211 */ /* 0x000fe200078fdaff */
[----:B------:R-:W-:Y:S01]  /*04c0*/  IMAD.HI R24, R24, 0x38e38e39, RZ ;  /* 0x38e38e3918187827 */ /* 0x000fe200078e02ff */
[----:B------:R-:W-:-:S02]  /*04d0*/  LEA.HI.SX32 R64, R25, R64, 0x1b ;  /* 0x0000004019407211 */ /* 0x000fc400078fdaff */
[----:B------:R-:W-:Y:S01]  /*04e0*/  IADD3 R25, R3, 0xa80, RZ ;  /* 0x00000a8003197810 */ /* 0x000fe20007ffe0ff */
[----:B------:R-:W-:Y:S01]  /*04f0*/  IMAD R18, R23, -0x90, R18 ;  /* 0xffffff7017127824 */ /* 0x000fe200078e0212 */
[----:B------:R-:W-:Y:S01]  /*0500*/  IADD3 R26, R3, 0xb60, RZ ;  /* 0x00000b60031a7810 */ /* 0x000fe20007ffe0ff */
[----:B------:R-:W-:Y:S01]  /*0510*/  IMAD R16, R7, 0x12000, R16 ;  /* 0x0001200007107824 */ /* 0x000fe200078e0210 */
[----:B------:R-:W-:Y:S01]  /*0520*/  LEA.HI.SX32 R49, R22, R49, 0x1b ;  /* 0x0000003116317211 */ /* 0x000fe200078fdaff */
[----:B------:R-:W-:Y:S01]  /*0530*/  IMAD.HI R25, R25, 0x38e38e39, RZ ;  /* 0x38e38e3919197827 */ /* 0x000fe200078e02ff */
[C---:B------:R-:W-:Y:S02]  /*0540*/  IADD3 R22, R3.reuse, 0x620, RZ ;  /* 0x0000062003167810 */ /* 0x040fe40007ffe0ff */
[----:B------:R-:W-:Y:S01]  /*0550*/  IADD3 R28, R3, 0xc40, RZ ;  /* 0x00000c40031c7810 */ /* 0x000fe20007ffe0ff */
[----:B------:R-:W-:Y:S01]  /*0560*/  IMAD.HI R26, R26, 0x38e38e39, RZ ;  /* 0x38e38e391a1a7827 */ /* 0x000fe200078e02ff */
[----:B------:R-:W-:-:S02]  /*0570*/  SHF.R.U32.HI R55, RZ, 0x1f, R24 ;  /* 0x0000001fff377819 */ /* 0x000fc40000011618 */
[----:B------:R-:W-:Y:S01]  /*0580*/  SHF.R.U32.HI R62, RZ, 0x1f, R25 ;  /* 0x0000001fff3e7819 */ /* 0x000fe20000011619 */
[----:B------:R-:W-:Y:S01]  /*0590*/  IMAD.HI R22, R22, 0x38e38e39, RZ ;  /* 0x38e38e3916167827 */ /* 0x000fe200078e02ff */
[----:B------:R-:W-:Y:S02]  /*05a0*/  LEA.HI.SX32 R55, R24, R55, 0x1b ;  /* 0x0000003718377211 */ /* 0x000fe400078fdaff */
[----:B------:R-:W-:Y:S01]  /*05b0*/  SHF.R.U32.HI R27, RZ, 0x1f, R26 ;  /* 0x0000001fff1b7819 */ /* 0x000fe2000001161a */
[----:B------:R-:W-:Y:S01]  /*05c0*/  IMAD.HI R28, R28, 0x38e38e39, RZ ;  /* 0x38e38e391c1c7827 */ /* 0x000fe200078e02ff */
[----:B------:R-:W-:Y:S02]  /*05d0*/  IADD3 R24, R3, 0x540, RZ ;  /* 0x0000054003187810 */ /* 0x000fe40007ffe0ff */
[----:B------:R-:W-:Y:S01]  /*05e0*/  SHF.R.U32.HI R45, RZ, 0x1f, R22 ;  /* 0x0000001fff2d7819 */ /* 0x000fe20000011616 */
[----:B------:R-:W-:Y:S01]  /*05f0*/  IMAD R20, R7, 0x12000, R20 ;  /* 0x0001200007147824 */ /* 0x000fe200078e0214 */
[----:B------:R-:W-:Y:S01]  /*0600*/  LEA.HI.SX32 R62, R25, R62, 0x1b ;  /* 0x0000003e193e7211 */ /* 0x000fe200078fdaff */
[----:B------:R-:W-:Y:S01]  /*0610*/  IMAD.HI R24, R24, 0x38e38e39, RZ ;  /* 0x38e38e3918187827 */ /* 0x000fe200078e02ff */
[----:B------:R-:W-:-:S02]  /*0620*/  LEA.HI.SX32 R60, R26, R27, 0x1b ;  /* 0x0000001b1a3c7211 */ /* 0x000fc400078fdaff */
[----:B------:R-:W-:Y:S01]  /*0630*/  SHF.R.U32.HI R25, RZ, 0x1f, R28 ;  /* 0x0000001fff197819 */ /* 0x000fe2000001161c */
[----:B------:R-:W-:Y:S01]  /*0640*/  IMAD R11, R7, 0x12000, R18 ;  /* 0x00012000070b7824 */ /* 0x000fe200078e0212 */
[----:B------:R-:W-:Y:S01]  /*0650*/  IADD3 R26, R3, 0xd20, RZ ;  /* 0x00000d20031a7810 */ /* 0x000fe20007ffe0ff */
[----:B------:R-:W-:Y:S01]  /*0660*/  IMAD R65, R7, 0x12000, R6 ;  /* 0x0001200007417824 */ /* 0x000fe200078e0206 */
[----:B------:R-:W-:Y:S01]  /*0670*/  LEA.HI.SX32 R45, R22, R45, 0x1b ;  /* 0x0000002d162d7211 */ /* 0x000fe200078fdaff */
[----:B------:R-:W-:Y:S01]  /*0680*/  IMAD R9, R0, -0xe, R3 ;  /* 0xfffffff200097824 */ /* 0x000fe200078e0203 */
[C---:B------:R-:W-:Y:S01]  /*0690*/  IADD3 R22, R3.reuse, 0xe0, RZ ;  /* 0x000000e003167810 */ /* 0x040fe20007ffe0ff */
[----:B------:R-:W-:Y:S01]  /*06a0*/  IMAD.HI R26, R26, 0x38e38e39, RZ ;  /* 0x38e38e391a1a7827 */ /* 0x000fe200078e02ff */
[----:B------:R-:W-:Y:S02]  /*06b0*/  LEA.HI.SX32 R56, R28, R25, 0x1b ;  /* 0x000000191c387211 */ /* 0x000fe400078fdaff */
[----:B------:R-:W-:Y:S01]  /*06c0*/  IADD3 R28, R3, 0xe00, RZ ;  /* 0x00000e00031c7810 */ /* 0x000fe20007ffe0ff */
[----:B------:R-:W-:Y:S01]  /*06d0*/  IMAD.HI R22, R22, 0x38e38e39, RZ ;  /* 0x38e38e3916167827 */ /* 0x000fe200078e02ff */
[----:B------:R-:W-:-:S02]  /*06e0*/  SHF.R.U32.HI R47, RZ, 0x1f, R24 ;  /* 0x0000001fff2f7819 */ /* 0x000fc40000011618 */
[----:B------:R-:W-:Y:S01]  /*06f0*/  IADD3 R25, R3, 0x700, RZ ;  /* 0x0000070003197810 */ /* 0x000fe20007ffe0ff */
        /* <DEDUP_REMOVED lines=9> */
[----:B------:R-:W-:-:S02]  /*0790*/  SHF.R.U32.HI R27, RZ, 0x1f, R28 ;  /* 0x0000001fff1b7819 */ /* 0x000fc4000001161c */
[----:B------:R-:W-:Y:S01]  /*07a0*/  LEA.HI.SX32 R63, R22, R63, 0x1b ;  /* 0x0000003f163f7211 */ /* 0x000fe200078fdaff */
[----:B------:R-:W-:Y:S01]  /*07b0*/  IMAD R22, R15, -0x90, R8 ;  /* 0xffffff700f167824 */ /* 0x000fe200078e0208 */
[----:B------:R-:W-:Y:S01]  /*07c0*/  SHF.R.U32.HI R68, RZ, 0x1f, R25 ;  /* 0x0000001fff447819 */ /* 0x000fe20000011619 */
[--C-:B------:R-:W-:Y:S01]  /*07d0*/  IMAD R8, R21, -0x90, R14.reuse ;  /* 0xffffff7015087824 */ /* 0x100fe200078e020e */
[----:B------:R-:W-:Y:S01]  /*07e0*/  IADD3 R24, R3, 0x8c0, RZ ;  /* 0x000008c003187810 */ /* 0x000fe20007ffe0ff */
[----:B------:R-:W-:Y:S01]  /*07f0*/  IMAD R14, R7, 0x12000, R14 ;  /* 0x00012000070e7824 */ /* 0x000fe200078e020e */
[----:B------:R-:W-:Y:S01]  /*0800*/  IADD3 R26, R3, 0x10a0, RZ ;  /* 0x000010a0031a7810 */ /* 0x000fe20007ffe0ff */
[----:B------:R-:W-:Y:S01]  /*0810*/  IMAD R22, R7, 0x12000, R22 ;  /* 0x0001200007167824 */ /* 0x000fe200078e0216 */
[----:B------:R-:W-:Y:S01]  /*0820*/  LEA.HI.SX32 R48, R28, R27, 0x1b ;  /* 0x0000001b1c307211 */ /* 0x000fe200078fdaff */
[----:B------:R-:W-:Y:S01]  /*0830*/  IMAD.HI R24, R24, 0x38e38e39, RZ ;  /* 0x38e38e3918187827 */ /* 0x000fe200078e02ff */
[----:B------:R-:W-:-:S02]  /*0840*/  LEA.HI.SX32 R68, R25, R68, 0x1b ;  /* 0x0000004419447211 */ /* 0x000fc400078fdaff */
[C---:B------:R-:W-:Y:S01]  /*0850*/  IADD3 R27, R3.reuse, 0x1180, RZ ;  /* 0x00001180031b7810 */ /* 0x040fe20007ffe0ff */
[----:B------:R-:W-:Y:S01]  /*0860*/  IMAD.HI R26, R26, 0x38e38e39, RZ ;  /* 0x38e38e391a1a7827 */ /* 0x000fe200078e02ff */
[----:B------:R-:W-:Y:S02]  /*0870*/  SHF.R.U32.HI R25, RZ, 0x1f, R46 ;  /* 0x0000001fff197819 */ /* 0x000fe4000001162e */
[----:B------:R-:W-:Y:S01]  /*0880*/  LOP3.LUT R6, R3, 0xc, RZ, 0xc0, !PT ;  /* 0x0000000c03067812 */ /* 0x000fe200078ec0ff */
[----:B------:R-:W-:Y:S01]  /*0890*/  IMAD R7, R7, 0x12000, R8 ;  /* 0x0001200007077824 */ /* 0x000fe200078e0208 */
[----:B------:R-:W-:Y:S01]  /*08a0*/  MOV R8, RZ ;  /* 0x000000ff00087202 */ /* 0x000fe20000000f00 */
[----:B------:R-:W-:Y:S01]  /*08b0*/  IMAD R54, R54, 0x900, R10 ;  /* 0x0000090036367824 */ /* 0x000fe200078e020a */
[----:B------:R-:W-:Y:S01]  /*08c0*/  SHF.R.S32.HI R10, RZ, 0x4, R3 ;  /* 0x00000004ff0a7819 */ /* 0x000fe20000011403 */
[----:B------:R-:W-:Y:S01]  /*08d0*/  IMAD.HI R28, R27, 0x38e38e39, RZ ;  /* 0x38e38e391b1c7827 */ /* 0x000fe200078e02ff */
[----:B------:R-:W-:-:S02]  /*08e0*/  LEA.HI.SX32 R46, R46, R25, 0x1b ;  /* 0x000000192e2e7211 */ /* 0x000fc400078fdaff */
[----:B------:R-:W-:Y:S01]  /*08f0*/  SHF.R.U32.HI R25, RZ, 0x1f, R24 ;  /* 0x0000001fff197819 */ /* 0x000fe20000011618 */
[----:B------:R-:W-:Y:S01]  /*0900*/  IMAD.HI R8, R9, -0x6db6db6d, R8 ;  /* 0x9249249309087827 */ /* 0x000fe200078e0208 */
[----:B------:R-:W-:Y:S02]  /*0910*/  SHF.R.U32.HI R27, RZ, 0x1f, R26 ;  /* 0x0000001fff1b7819 */ /* 0x000fe4000001161a */
[----:B------:R-:W-:Y:S01]  /*0920*/  SHF.R.U32.HI R6, RZ, 0x2, R6 ;  /* 0x00000002ff067819 */ /* 0x000fe20000011606 */
[--C-:B------:R-:W-:Y:S01]  /*0930*/  IMAD R55, R55, 0x900, R12.reuse ;  /* 0x0000090037377824 */ /* 0x100fe200078e020c */
[----:B------:R-:W-:Y:S01]  /*0940*/  SHF.L.U32 R9, R3, 0x2, RZ ;  /* 0x0000000203097819 */ /* 0x000fe200000006ff */
[----:B------:R-:W-:Y:S01]  /*0950*/  IMAD R60, R60, 0x900, R12 ;  /* 0x000009003c3c7824 */ /* 0x000fe200078e020c */
[----:B------:R-:W-:Y:S01]  /*0960*/  LEA.HI.SX32 R66, R24, R25, 0x1b ;  /* 0x0000001918427211 */ /* 0x000fe200078fdaff */
[----:B------:R-:W-:Y:S01]  /*0970*/  IMAD R12, R10, 0x7, R67 ;  /* 0x000000070a0c7824 */ /* 0x000fe200078e0243 */
[----:B------:R-:W-:Y:S01]  /*0980*/  LEA.HI.SX32 R44, R26, R27, 0x1b ;  /* 0x0000001b1a2c7211 */ /* 0x000fe200078fdaff */
[--C-:B------:R-:W-:Y:S01]  /*0990*/  IMAD R61, R61, 0x900, R7.reuse ;  /* 0x000009003d3d7824 */ /* 0x100fe200078e0207 */
[----:B------:R-:W-:Y:S01]  /*09a0*/  LOP3.LUT R10, R9, 0xc, RZ, 0xc0, !PT ;  /* 0x0000000c090a7812 */ /* 0x000fe200078ec0ff */
[----:B------:R-:W-:Y:S01]  /*09b0*/  IMAD R64, R64, 0x900, R7 ;  /* 0x0000090040407824 */ /* 0x000fe200078e0207 */
[----:B------:R-:W-:Y:S01]  /*09c0*/  LEA R7, R67, R6, 0x1 ;  /* 0x0000000643077211 */ /* 0x000fe200078e08ff */
[----:B------:R-:W-:Y:S01]  /*09d0*/  IMAD R9, R12, 0x1c, RZ ;  /* 0x0000001c0c097824 */ /* 0x000fe200078e02ff */
[----:B------:R-:W-:Y:S01]  /*09e0*/  SHF.R.U32.HI R29, RZ, 0x1f, R28 ;  /* 0x0000001fff1d7819 */ /* 0x000fe2000001161c */
[--C-:B------:R-:W-:Y:S01]  /*09f0*/  IMAD R63, R63, 0x900, R5.reuse ;  /* 0x000009003f3f7824 */ /* 0x100fe200078e0205 */
[----:B------:R-:W-:Y:S01]  /*0a00*/  IADD3 R7, R7, -0x1, RZ ;  /* 0xffffffff07077810 */ /* 0x000fe20007ffe0ff */
[--C-:B------:R-:W-:Y:S01]  /*0a10*/  IMAD R66, R66, 0x900, R5.reuse ;  /* 0x0000090042427824 */ /* 0x100fe200078e0205 */
[----:B------:R-:W-:Y:S01]  /*0a20*/  IADD3 R9, R9, -0xf, R10 ;  /* 0xfffffff109097810 */ /* 0x000fe20007ffe00a */
[----:B------:R-:W-:Y:S01]  /*0a30*/  IMAD R44, R44, 0x900, R5 ;  /* 0x000009002c2c7824 */ /* 0x000fe200078e0205 */
[----:B------:R-:W-:Y:S01]  /*0a40*/  SHF.R.U32.HI R5, RZ, 0x1f, R8 ;  /* 0x0000001fff057819 */ /* 0x000fe20000011608 */
[----:B------:R-:W-:Y:S01]  /*0a50*/  IMAD R10, R4, -0x7, R3 ;  /* 0xfffffff9040a7824 */ /* 0x000fe200078e0203 */
[----:B------:R-:W-:Y:S01]  /*0a60*/  ISETP.GT.U32.AND P0, PT, R7, 0xd, PT ;  /* 0x0000000d0700780c */ /* 0x000fe20003f04070 */
[----:B------:R-:W-:Y:S01]  /*0a70*/  HFMA2.MMA R27, -RZ, RZ, 0, 0 ;  /* 0x00000000ff1b7435 */ /* 0x000fe200000001ff */
[----:B------:R-:W-:Y:S01]  /*0a80*/  LEA.HI R5, R8, R5, RZ, 0x1e ;  /* 0x0000000508057211 */ /* 0x000fe200078ff0ff */
[----:B------:R-:W-:Y:S01]  /*0a90*/  IMAD R4, R6, 0xe, R9 ;  /* 0x0000000e06047824 */ /* 0x000fe200078e0209 */
[----:B------:R-:W-:Y:S01]  /*0aa0*/  LOP3.LUT R7, R3, 0x3, RZ, 0xc0, !PT ;  /* 0x0000000303077812 */ /* 0x000fe200078ec0ff */
[--C-:B------:R-:W-:Y:S01]  /*0ab0*/  IMAD R57, R57, 0x900, R22.reuse ;  /* 0x0000090039397824 */ /* 0x100fe200078e0216 */
[----:B------:R-:W-:Y:S01]  /*0ac0*/  LEA.HI.SX32 R29, R28, R29, 0x1b ;  /* 0x0000001d1c1d7211 */ /* 0x000fe200078fdaff */
[----:B------:R-:W-:Y:S01]  /*0ad0*/  IMAD R62, R62, 0x900, R22 ;  /* 0x000009003e3e7824 */ /* 0x000fe200078e0216 */
[----:B------:R-:W-:Y:S01]  /*0ae0*/  LEA R5, R5, R10, 0x3 ;  /* 0x0000000a05057211 */ /* 0x000fe200078e18ff */
[----:B------:R-:W-:Y:S01]  /*0af0*/  IMAD R49, R49, 0x900, R16 ;  /* 0x0000090031317824 */ /* 0x000fe200078e0210 */
[----:B------:R-:W-:Y:S01]  /*0b00*/  ISETP.EQ.OR P1, PT, R7, RZ, P0 ;  /* 0x000000ff0700720c */ /* 0x000fe20000722670 */
[----:B------:R-:W-:Y:S01]  /*0b10*/  IMAD R2, R29, 0x900, R14 ;  /* 0x000009001d027824 */ /* 0x000fe200078e020e */
[----:B------:R-:W-:Y:S01]  /*0b20*/  ISETP.EQ.OR P2, PT, R7, 0x3, P0 ;  /* 0x000000030700780c */ /* 0x000fe20000742670 */
[----:B------:R-:W-:Y:S01]  /*0b30*/  HFMA2.MMA R7, -RZ, RZ, 0, 0 ;  /* 0x00000000ff077435 */ /* 0x000fe200000001ff */
[----:B------:R-:W-:Y:S01]  /*0b40*/  IMAD R56, R56, 0x900, R16 ;  /* 0x0000090038387824 */ /* 0x000fe200078e0210 */
[----:B------:R-:W-:Y:S01]  /*0b50*/  CS2R R24, SRZ ;  /* 0x0000000000187805 */ /* 0x000fe2000001ff00 */
[--C-:B------:R-:W-:Y:S01]  /*0b60*/  IMAD R45, R45, 0x900, R20.reuse ;  /* 0x000009002d2d7824 */ /* 0x100fe200078e0214 */
[----:B------:R-:W-:Y:S01]  /*0b70*/  SHF.L.U32 R6, R5, 0x1, RZ ;  /* 0x0000000105067819 */ /* 0x000fe200000006ff */
[----:B------:R-:W-:-:S02]  /*0b80*/  IMAD R48, R48, 0x900, R20 ;  /* 0x0000090030307824 */ /* 0x000fc400078e0214 */
[--C-:B------:R-:W-:Y:S02]  /*0b90*/  IMAD R68, R68, 0x900, R11.reuse ;  /* 0x0000090044447824 */ /* 0x100fe400078e020b */
[----:B------:R-:W-:-:S02]  /*0ba0*/  IMAD R46, R46, 0x900, R11 ;  /* 0x000009002e2e7824 */ /* 0x000fc400078e020b */
.L_x_3:
[----:B------:R-:W-:Y:S01]  /*0bb0*/  MOV R5, 0x4 ;  /* 0x0000000400057802 */ /* 0x000fe20000000f00 */
[C---:B------:R-:W-:Y:S02]  /*0bc0*/  IMAD R16, R7.reuse, 0x90, R65 ;  /* 0x0000009007107824 */ /* 0x040fe400078e0241 */
[C---:B------:R-:W-:Y:S02]  /*0bd0*/  IMAD R8, R7.reuse, 0x90, R61 ;  /* 0x0000009007087824 */ /* 0x040fe400078e023d */
[C---:B------:R-:W-:Y:S02]  /*0be0*/  IMAD R10, R7.reuse, 0x90, R57 ;  /* 0x00000090070a7824 */ /* 0x040fe400078e0239 */
[C---:B------:R-:W-:Y:S02]  /*0bf0*/  IMAD R18, R7.reuse, 0x90, R47 ;  /* 0x0000009007127824 */ /* 0x040fe400078e022f */
[----:B------:R-:W-:-:S02]  /*0c00*/  IMAD R28, R7, 0x90, R45 ;  /* 0x00000090071c7824 */ /* 0x000fc400078e022d */
[C---:B------:R-:W-:Y:S02]  /*0c10*/  IMAD R12, R7.reuse, 0x90, R55 ;  /* 0x00000090070c7824 */ /* 0x040fe400078e0237 */
[----:B------:R-:W-:Y:S01]  /*0c20*/  IMAD R14, R7, 0x90, R49 ;  /* 0x00000090070e7824 */ /* 0x000fe200078e0231 */
[----:B------:R-:W-:Y:S01]  /*0c30*/  ISETP.GT.AND P4, PT, R3, 0x7f, PT ;  /* 0x0000007f0300780c */ /* 0x000fe20003f84270 */
[----:B------:R-:W-:-:S04]  /*0c40*/  IMAD.WIDE R16, R16, R5, c[0x0][0x168] ;  /* 0x00005a0010107625 */ /* 0x000fc800078e0205 */
[----:B------:R-:W-:Y:S01]  /*0c50*/  IMAD R20, R7, 0x90, R63 ;  /* 0x0000009007147824 */ /* 0x000fe200078e023f */
[----:B------:R0:W5:Y:S01]  /*0c60*/  LDG.E.CONSTANT R30, [R16.64] ;  /* 0x00000004101e7981 */ /* 0x000162000c1e9900 */
[----:B------:R-:W-:-:S03]  /*0c70*/  IMAD.WIDE R8, R8, R5, c[0x0][0x168] ;  /* 0x00005a0008087625 */ /* 0x000fc600078e0205 */
[----:B------:R0:W5:Y:S01]  /*0c80*/  LDG.E.CONSTANT R26, [R16.64+0x1f800] ;  /* 0x01f80004101a7981 */ /* 0x000162000c1e9900 */
[----:B------:R-:W-:-:S03]  /*0c90*/  IMAD.WIDE R10, R10, R5, c[0x0][0x168] ;  /* 0x00005a000a0a7625 */ /* 0x000fc600078e0205 */
[----:B------:R0:W5:Y:S01]  /*0ca0*/  LDG.E.CONSTANT R22, [R16.64+0x3f000] ;  /* 0x03f0000410167981 */ /* 0x000162000c1e9900 */
[----:B------:R-:W-:-:S03]  /*0cb0*/  IMAD.WIDE R12, R12, R5, c[0x0][0x168] ;  /* 0x00005a000c0c7625 */ /* 0x000fc600078e0205 */
[----:B------:R1:W5:Y:S01]  /*0cc0*/  LDG.E.CONSTANT R32, [R8.64] ;  /* 0x0000000408207981 */ /* 0x000362000c1e9900 */
[----:B------:R-:W-:-:S03]  /*0cd0*/  IMAD.WIDE R14, R14, R5, c[0x0][0x168] ;  /* 0x00005a000e0e7625 */ /* 0x000fc600078e0205 */
[----:B------:R2:W5:Y:S01]  /*0ce0*/  LDG.E.CONSTANT R34, [R10.64] ;  /* 0x000000040a227981 */ /* 0x000562000c1e9900 */
[C---:B------:R-:W-:Y:S02]  /*0cf0*/  IMAD R50, R7.reuse, 0x90, R64 ;  /* 0x0000009007327824 */ /* 0x040fe400078e0240 */
[-C--:B0-----:R-:W-:Y:S01]  /*0d00*/  IMAD.WIDE R16, R18, R5.reuse, c[0x0][0x168] ;  /* 0x00005a0012107625 */ /* 0x081fe200078e0205 */
[----:B------:R0:W5:Y:S03]  /*0d10*/  LDG.E.CONSTANT R36, [R12.64] ;  /* 0x000000040c247981 */ /* 0x000166000c1e9900 */
[----:B------:R-:W-:Y:S01]  /*0d20*/  IMAD.WIDE R18, R28, R5, c[0x0][0x168] ;  /* 0x00005a001c127625 */ /* 0x000fe200078e0205 */
[----:B------:R3:W5:Y:S03]  /*0d30*/  LDG.E.CONSTANT R38, [R14.64] ;  /* 0x000000040e267981 */ /* 0x000766000c1e9900 */
[C---:B-1----:R-:W-:Y:S01]  /*0d40*/  IMAD R8, R7.reuse, 0x90, R68 ;  /* 0x0000009007087824 */ /* 0x042fe200078e0244 */
[----:B------:R1:W5:Y:S01]  /*0d50*/  LDG.E.CONSTANT R42, [R18.64] ;  /* 0x00000004122a7981 */ /* 0x000362000c1e9900 */
[----:B------:R-:W-:-:S02]  /*0d60*/  IMAD R28, R7, 0x90, R66 ;  /* 0x00000090071c7824 */ /* 0x000fc400078e0242 */
[-C--:B------:R-:W-:Y:S01]  /*0d70*/  IMAD.WIDE R8, R8, R5.reuse, c[0x0][0x168] ;  /* 0x00005a0008087625 */ /* 0x080fe200078e0205 */
[----:B------:R4:W5:Y:S03]  /*0d80*/  LDG.E.CONSTANT R40, [R16.64] ;  /* 0x0000000410287981 */ /* 0x000966000c1e9900 */
[----:B------:R-:W-:Y:S02]  /*0d90*/  IMAD R52, R7, 0x90, R62 ;  /* 0x0000009007347824 */ /* 0x000fe400078e023e */
[----:B--2---:R-:W-:-:S04]  /*0da0*/  IMAD.WIDE R10, R28, R5, c[0x0][0x168] ;  /* 0x00005a001c0a7625 */ /* 0x004fc800078e0205 */
[C---:B------:R-:W-:Y:S02]  /*0db0*/  IMAD R58, R7.reuse, 0x90, R60 ;  /* 0x00000090073a7824 */ /* 0x040fe400078e023c */
[----:B------:R-:W-:Y:S02]  /*0dc0*/  IMAD R28, R7, 0x90, R54 ;  /* 0x00000090071c7824 */ /* 0x000fe400078e0236 */
[----:B------:R-:W-:-:S04]  /*0dd0*/  IMAD.WIDE R20, R20, R5, c[0x0][0x168] ;  /* 0x00005a0014147625 */ /* 0x000fc800078e0205 */
[-C--:B0-----:R-:W-:Y:S02]  /*0de0*/  IMAD.WIDE R12, R50, R5.reuse, c[0x0][0x168] ;  /* 0x00005a00320c7625 */ /* 0x081fe400078e0205 */
[----:B------:R0:W5:Y:S02]  /*0df0*/  LDG.E.CONSTANT R50, [R8.64] ;  /* 0x0000000408327981 */ /* 0x000164000c1e9900 */
[-C--:B---3--:R-:W-:Y:S02]  /*0e00*/  IMAD.WIDE R14, R52, R5.reuse, c[0x0][0x168] ;  /* 0x00005a00340e7625 */ /* 0x088fe400078e0205 */
[----:B------:R2:W5:Y:S02]  /*0e10*/  LDG.E.CONSTANT R20, [R20.64] ;  /* 0x0000000414147981 */ /* 0x000564000c1e9900 */
[C---:B-1----:R-:W-:Y:S02]  /*0e20*/  IMAD R18, R7.reuse, 0x90, R56 ;  /* 0x0000009007127824 */ /* 0x042fe400078e0238 */
[-C--:B----4-:R-:W-:Y:S01]  /*0e30*/  IMAD.WIDE R16, R58, R5.reuse, c[0x0][0x168] ;  /* 0x00005a003a107625 */ /* 0x090fe200078e0205 */
[----:B------:R1:W5:Y:S03]  /*0e40*/  LDG.E.CONSTANT R23, [R14.64] ;  /* 0x000000040e177981 */ /* 0x000366000c1e9900 */
[-C--:B0-----:R-:W-:Y:S01]  /*0e50*/  IMAD.WIDE R8, R28, R5.reuse, c[0x0][0x168] ;  /* 0x00005a001c087625 */ /* 0x081fe200078e0205 */
[----:B------:R0:W5:Y:S03]  /*0e60*/  LDG.E.CONSTANT R31, [R16.64] ;  /* 0x00000004101f7981 */ /* 0x000166000c1e9900 */
[----:B------:R-:W-:Y:S01]  /*0e70*/  IMAD R28, R7, 0x90, R44 ;  /* 0x00000090071c7824 */ /* 0x000fe200078e022c */
[----:B------:R3:W5:Y:S01]  /*0e80*/  LDG.E.CONSTANT R52, [R10.64] ;  /* 0x000000040a347981 */ /* 0x000762000c1e9900 */
[----:B------:R-:W-:-:S03]  /*0e90*/  IMAD.WIDE R18, R18, R5, c[0x0][0x168] ;  /* 0x00005a0012127625 */ /* 0x000fc600078e0205 */
[----:B------:R4:W5:Y:S01]  /*0ea0*/  LDG.E.CONSTANT R58, [R12.64] ;  /* 0x000000040c3a7981 */ /* 0x000962000c1e9900 */
[C---:B--2---:R-:W-:Y:S02]  /*0eb0*/  IMAD R21, R7.reuse, 0x90, R48 ;  /* 0x0000009007157824 */ /* 0x044fe400078e0230 */
[----:B------:R-:W-:Y:S01]  /*0ec0*/  IMAD R29, R7, 0x90, R46 ;  /* 0x00000090071d7824 */ /* 0x000fe200078e022e */
[----:B------:R2:W5:Y:S01]  /*0ed0*/  LDG.E.CONSTANT R35, [R18.64] ;  /* 0x0000000412237981 */ /* 0x000562000c1e9900 */
[----:B-1----:R-:W-:-:S03]  /*0ee0*/  IMAD.WIDE R14, R28, R5, c[0x0][0x168] ;  /* 0x00005a001c0e7625 */ /* 0x002fc600078e0205 */
[----:B------:R1:W5:Y:S01]  /*0ef0*/  LDG.E.CONSTANT R8, [R8.64] ;  /* 0x0000000408087981 */ /* 0x000362000c1e9900 */
[C---:B------:R-:W-:Y:S02]  /*0f00*/  @!P4 IMAD R28, R7.reuse, 0x90, R2 ;  /* 0x00000090071cc824 */ /* 0x040fe400078e0202 */
[----:B0-----:R-:W-:Y:S01]  /*0f10*/  IMAD R16, R7, 0xc40, R4 ;  /* 0x00000c4007107824 */ /* 0x001fe200078e0204 */
[----:B------:R0:W5:Y:S01]  /*0f20*/  LDG.E.CONSTANT R41, [R14.64] ;  /* 0x000000040e297981 */ /* 0x000162000c1e9900 */
[-C--:B---3--:R-:W-:Y:S01]  /*0f30*/  IMAD.WIDE R10, R21, R5.reuse, c[0x0][0x168] ;  /* 0x00005a00150a7625 */ /* 0x088fe200078e0205 */
[----:B------:R-:W-:Y:S01]  /*0f40*/  MOV R21, RZ ;  /* 0x000000ff00157202 */ /* 0x000fe20000000f00 */
[----:B--2---:R-:W-:Y:S02]  /*0f50*/  CS2R R18, SRZ ;  /* 0x0000000000127805 */ /* 0x004fe4000001ff00 */
[-C--:B----4-:R-:W-:Y:S01]  /*0f60*/  IMAD.WIDE R12, R29, R5.reuse, c[0x0][0x168] ;  /* 0x00005a001d0c7625 */ /* 0x090fe200078e0205 */
[----:B-1----:R-:W-:Y:S01]  /*0f70*/  MOV R9, RZ ;  /* 0x000000ff00097202 */ /* 0x002fe20000000f00 */
[----:B------:R0:W5:Y:S02]  /*0f80*/  LDG.E.CONSTANT R37, [R10.64] ;  /* 0x000000040a257981 */ /* 0x000164000c1e9900 */
[----:B------:R-:W-:-:S02]  /*0f90*/  @!P4 IMAD.WIDE R28, R28, R5, c[0x0][0x168] ;  /* 0x00005a001c1cc625 */ /* 0x000fc400078e0205 */
[----:B------:R0:W5:Y:S02]  /*0fa0*/  LDG.E.CONSTANT R39, [R12.64] ;  /* 0x000000040c277981 */ /* 0x000164000c1e9900 */
[----:B------:R-:W-:Y:S02]  /*0fb0*/  IMAD.WIDE R16, R16, R5, c[0x0][0x160] ;  /* 0x0000580010107625 */ /* 0x000fe400078e0205 */
[----:B------:R0:W5:Y:S04]  /*0fc0*/  @!P4 LDG.E.CONSTANT R43, [R28.64] ;  /* 0x000000041c2bc981 */ /* 0x000168000c1e9900 */
[----:B------:R0:W5:Y:S04]  /*0fd0*/  @!P1 LDG.E.CONSTANT R21, [R16.64] ;  /* 0x0000000410159981 */ /* 0x000168000c1e9900 */
[----:B------:R0:W5:Y:S04]  /*0fe0*/  @!P0 LDG.E.CONSTANT R18, [R16.64+0x4] ;  /* 0x0000040410128981 */ /* 0x000168000c1e9900 */
[----:B------:R0:W5:Y:S04]  /*0ff0*/  @!P0 LDG.E.CONSTANT R9, [R16.64+0x8] ;  /* 0x0000080410098981 */ /* 0x000168000c1e9900 */
[----:B------:R0:W5:Y:S04]  /*1000*/  @!P2 LDG.E.CONSTANT R19, [R16.64+0xc] ;  /* 0x00000c041013a981 */ /* 0x000168000c1e9900 */
[----:B------:R-:W-:Y:S06]  /*1010*/  BAR.SYNC 0x0 ;  /* 0x0000000000007b1d */ /* 0x000fec0000000000 */
[----:B------:R-:W-:Y:S01]  /*1020*/  ISETP.GT.AND P3, PT, R3, 0x1f, PT ;  /* 0x0000001f0300780c */ /* 0x000fe20003f64270 */
[----:B------:R-:W-:-:S12]  /*1030*/  BSSY B0, `(.L_x_0) ;  /* 0x000000e000007945 */ /* 0x000fd80003800000 */
[----:B------:R-:W-:Y:S05]  /*1040*/  @P3 BRA `(.L_x_1) ;  /* 0x000000c000003947 */ /* 0x000fea0003800000 */
[----:B0-----:R-:W-:Y:S01]  /*1050*/  HFMA2.MMA R12, -RZ, RZ, 0, 0 ;  /* 0x00000000ff0c7435 */ /* 0x001fe200000001ff */
[----:B------:R-:W-:Y:S01]  /*1060*/  MOV R14, RZ ;  /* 0x000000ff000e7202 */ /* 0x000fe20000000f00 */
[----:B------:R-:W-:Y:S01]  /*1070*/  HFMA2.MMA R28, -RZ, RZ, 0, 0 ;  /* 0x00000000ff1c7435 */ /* 0x000fe200000001ff */
[----:B------:R-:W-:-:S04]  /*1080*/  MOV R10, RZ ;  /* 0x000000ff000a7202 */ /* 0x000fc80000000f00 */
[----:B------:R-:W2:Y:S04]  /*1090*/  @!P0 LDG.E.CONSTANT R14, [R16.64+0x2ae4] ;  /* 0x002ae404100e8981 */ /* 0x000ea8000c1e9900 */
[----:B------:R-:W3:Y:S04]  /*10a0*/  @!P1 LDG.E.CONSTANT R12, [R16.64+0x2ae0] ;  /* 0x002ae004100c9981 */ /* 0x000ee8000c1e9900 */
[----:B------:R-:W4:Y:S04]  /*10b0*/  @!P0 LDG.E.CONSTANT R28, [R16.64+0x2ae8] ;  /* 0x002ae804101c8981 */ /* 0x000f28000c1e9900 */
[----:B------:R-:W4:Y:S04]  /*10c0*/  @!P2 LDG.E.CONSTANT R10, [R16.64+0x2aec] ;  /* 0x002aec04100aa981 */ /* 0x000f28000c1e9900 */
[----:B--2---:R0:W-:Y:S04]  /*10d0*/  STS [R3.X16+0xe04], R14 ;  /* 0x000e040e03007388 */ /* 0x0041e8000000c800 */
[----:B---3--:R0:W-:Y:S04]  /*10e0*/  STS [R3.X16+0xe00], R12 ;  /* 0x000e000c03007388 */ /* 0x0081e8000000c800 */
[----:B----4-:R0:W-:Y:S04]  /*10f0*/  STS [R3.X16+0xe08], R28 ;  /* 0x000e081c03007388 */ /* 0x0101e8000000c800 */
[----:B------:R0:W-:Y:S02]  /*1100*/  STS [R3.X16+0xe0c], R10 ;  /* 0x000e0c0a03007388 */ /* 0x0001e4000000c800 */
.L_x_1:
[----:B0-----:R-:W-:Y:S05]  /*1110*/  BSYNC B0 ;  /* 0x0000000000007941 */ /* 0x001fea0003800000 */
.L_x_0:
[----:B------:R-:W-:Y:S01]  /*1120*/  IMAD R69, R0, 0x240, RZ ;  /* 0x0000024000457824 */ /* 0x000fe200078e02ff */
[----:B-----5:R-:W-:Y:S01]  /*1130*/  STS [R3.X16], R21 ;  /* 0x0000001503007388 */ /* 0x020fe2000000c800 */
[----:B------:R-:W-:-:S03]  /*1140*/  IADD3 R7, R7, 0x1, RZ ;  /* 0x0000000107077810 */ /* 0x000fc60007ffe0ff */
[----:B------:R-:W-:Y:S01]  /*1150*/  STS [R3.X16+0x4], R18 ;  /* 0x0000041203007388 */ /* 0x000fe2000000c800 */
[----:B------:R-:W-:-:S03]  /*1160*/  ISETP.NE.AND P3, PT, R7, 0x10, PT ;  /* 0x000000100700780c */ /* 0x000fc60003f65270 */
[----:B------:R-:W-:Y:S04]  /*1170*/  STS [R3.X16+0x8], R9 ;  /* 0x0000080903007388 */ /* 0x000fe8000000c800 */
[----:B------:R-:W-:Y:S04]  /*1180*/  STS [R3.X16+0xc], R19 ;  /* 0x00000c1303007388 */ /* 0x000fe8000000c800 */
[----:B------:R-:W-:Y:S04]  /*1190*/  STS [R3.X4+0x1000], R30 ;  /* 0x0010001e03007388 */ /* 0x000fe80000004800 */
        /* <DEDUP_REMOVED lines=19> */
[----:B------:R-:W-:Y:S04]  /*12d0*/  @!P4 STS [R3.X4+0x5600], R43 ;  /* 0x0056002b0300c388 */ /* 0x000fe80000004800 */
[----:B------:R-:W-:Y:S06]  /*12e0*/  BAR.SYNC 0x0 ;  /* 0x0000000000007b1d */ /* 0x000fec0000000000 */
[----:B------:R-:W-:Y:S04]  /*12f0*/  LDS.64 R20, [R6.X4] ;  /* 0x0000000006147984 */ /* 0x000fe80000004a00 */
[----:B------:R-:W0:Y:S04]  /*1300*/  LDS.128 R16, [R69+0x1000] ;  /* 0x0010000045107984 */ /* 0x000e280000000c00 */
[----:B------:R-:W1:Y:S04]  /*1310*/  LDS.128 R28, [R69+0x3400] ;  /* 0x00340000451c7984 */ /* 0x000e680000000c00 */
[----:B------:R-:W-:Y:S04]  /*1320*/  LDS.64 R22, [R6.X4+0x100] ;  /* 0x0001000006167984 */ /* 0x000fe80000004a00 */
[----:B------:R-:W2:Y:S04]  /*1330*/  LDS.128 R8, [R69+0x1020] ;  /* 0x0010200045087984 */ /* 0x000ea80000000c00 */
[----:B------:R-:W3:Y:S04]  /*1340*/  LDS.128 R12, [R69+0x3420] ;  /* 0x00342000450c7984 */ /* 0x000ee80000000c00 */
[----:B------:R-:W4:Y:S04]  /*1350*/  LDS.64 R50, [R6.X4+0x8] ;  /* 0x0000080006327984 */ /* 0x000f280000004a00 */
[----:B------:R-:W4:Y:S04]  /*1360*/  LDS.64 R52, [R6.X4+0x108] ;  /* 0x0001080006347984 */ /* 0x000f280000004a00 */
[----:B------:R-:W-:Y:S04]  /*1370*/  LDS.64 R38, [R6.X4+0x48] ;  /* 0x0000480006267984 */ /* 0x000fe80000004a00 */
[----:B------:R-:W-:Y:S04]  /*1380*/  LDS.128 R40, [R69+0x3410] ;  /* 0x0034100045287984 */ /* 0x000fe80000000c00 */
[----:B------:R-:W-:Y:S01]  /*1390*/  LDS.64 R36, [R6.X4+0x148] ;  /* 0x0001480006247984 */ /* 0x000fe20000004a00 */
[----:B0-----:R-:W-:-:S03]  /*13a0*/  FFMA R25, R16, R20, R25 ;  /* 0x0000001410197223 */ /* 0x001fc60000000019 */
[----:B------:R-:W-:Y:S01]  /*13b0*/  LDS.64 R58, [R6.X4+0x348] ;  /* 0x00034800063a7984 */ /* 0x000fe20000004a00 */
[-C--:B------:R-:W-:Y:S02]  /*13c0*/  FFMA R16, R16, R21.reuse, R24 ;  /* 0x0000001510107223 */ /* 0x080fe40000000018 */
[----:B-1----:R-:W-:Y:S02]  /*13d0*/  FFMA R20, R20, R28, R27 ;  /* 0x0000001c14147223 */ /* 0x002fe4000000001b */
[----:B------:R-:W-:Y:S02]  /*13e0*/  FFMA R28, R28, R21, R33 ;  /* 0x000000151c1c7223 */ /* 0x000fe40000000021 */
[----:B------:R-:W-:Y:S01]  /*13f0*/  LDS.128 R32, [R69+0x1030] ;  /* 0x0010300045207984 */ /* 0x000fe20000000c00 */
[C---:B--2---:R-:W-:Y:S02]  /*1400*/  FFMA R24, R9.reuse, R22, R25 ;  /* 0x0000001609187223 */ /* 0x044fe40000000019 */
[----:B------:R-:W-:-:S02]  /*1410*/  FFMA R16, R9, R23, R16 ;  /* 0x0000001709107223 */ /* 0x000fc40000000010 */
[----:B---3--:R-:W-:Y:S02]  /*1420*/  FFMA R20, R22, R13, R20 ;  /* 0x0000000d16147223 */ /* 0x008fe40000000014 */
[----:B------:R-:W-:Y:S02]  /*1430*/  FFMA R24, R21, R17, R24 ;  /* 0x0000001115187223 */ /* 0x000fe40000000018 */
[----:B------:R-:W-:Y:S02]  /*1440*/  FFMA R28, R13, R23, R28 ;  /* 0x000000170d1c7223 */ /* 0x000fe4000000001c */
[----:B------:R-:W-:Y:S02]  /*1450*/  FFMA R20, R21, R29, R20 ;  /* 0x0000001d15147223 */ /* 0x000fe40000000014 */
[C---:B------:R-:W-:Y:S02]  /*1460*/  FFMA R9, R23.reuse, R10, R24 ;  /* 0x0000000a17097223 */ /* 0x040fe40000000018 */
[----:B----4-:R-:W-:Y:S01]  /*1470*/  FFMA R17, R50, R17, R16 ;  /* 0x0000001132117223 */ /* 0x010fe20000000010 */
[----:B------:R-:W-:Y:S01]  /*1480*/  LDS.128 R24, [R69+0x1010] ;  /* 0x0010100045187984 */ /* 0x000fe20000000c00 */
[----:B------:R-:W-:-:S02]  /*1490*/  FFMA R23, R23, R14, R20 ;  /* 0x0000000e17177223 */ /* 0x000fc40000000014 */
[C---:B------:R-:W-:Y:S02]  /*14a0*/  FFMA R13, R50.reuse, R29, R28 ;  /* 0x0000001d320d7223 */ /* 0x040fe4000000001c */
[----:B------:R-:W0:Y:S01]  /*14b0*/  LDS.64 R28, [R6.X4+0x40] ;  /* 0x00004000061c7984 */ /* 0x000e220000004a00 */
[C---:B------:R-:W-:Y:S02]  /*14c0*/  FFMA R9, R50.reuse, R18, R9 ;  /* 0x0000001232097223 */ /* 0x040fe40000000009 */
[----:B------:R-:W-:Y:S02]  /*14d0*/  FFMA R50, R50, R30, R23 ;  /* 0x0000001e32327223 */ /* 0x000fe40000000017 */
[C---:B------:R-:W-:Y:S01]  /*14e0*/  FFMA R10, R52.reuse, R10, R17 ;  /* 0x0000000a340a7223 */ /* 0x040fe20000000011 */
[----:B------:R-:W-:Y:S01]  /*14f0*/  LDS.128 R20, [R69+0x3430] ;  /* 0x0034300045147984 */ /* 0x000fe20000000c00 */
[----:B------:R-:W-:Y:S02]  /*1500*/  FFMA R13, R52, R14, R13 ;  /* 0x0000000e340d7223 */ /* 0x000fe4000000000d */
[-C--:B------:R-:W-:Y:S01]  /*1510*/  FFMA R10, R18, R51.reuse, R10 ;  /* 0x00000033120a7223 */ /* 0x080fe2000000000a */
[----:B------:R-:W1:Y:S01]  /*1520*/  LDS.64 R16, [R6.X4+0x140] ;  /* 0x0001400006107984 */ /* 0x000e620000004a00 */
[----:B------:R-:W-:-:S02]  /*1530*/  FFMA R30, R30, R51, R13 ;  /* 0x000000331e1e7223 */ /* 0x000fc4000000000d */
[C---:B------:R-:W-:Y:S02]  /*1540*/  FFMA R9, R52.reuse, R11, R9 ;  /* 0x0000000b34097223 */ /* 0x040fe40000000009 */
[----:B------:R-:W-:Y:S02]  /*1550*/  FFMA R50, R52, R15, R50 ;  /* 0x0000000f34327223 */ /* 0x000fe40000000032 */
[-C--:B------:R-:W-:Y:S02]  /*1560*/  FFMA R14, R11, R53.reuse, R10 ;  /* 0x000000350b0e7223 */ /* 0x080fe4000000000a */
[----:B------:R-:W-:Y:S01]  /*1570*/  FFMA R30, R15, R53, R30 ;  /* 0x000000350f1e7223 */ /* 0x000fe2000000001e */
[----:B------:R-:W2:Y:S04]  /*1580*/  LDS.64 R10, [R6.X4+0x80] ;  /* 0x00008000060a7984 */ /* 0x000ea80000004a00 */
[----:B------:R-:W-:Y:S01]  /*1590*/  LDS.64 R52, [R6.X4+0x88] ;  /* 0x0000880006347984 */ /* 0x000fe20000004a00 */
[----:B0-----:R-:W-:-:S02]  /*15a0*/  FFMA R9, R28, R19, R9 ;  /* 0x000000131c097223 */ /* 0x001fc40000000009 */
[----:B------:R-:W-:Y:S02]  /*15b0*/  FFMA R13, R28, R31, R50 ;  /* 0x0000001f1c0d7223 */ /* 0x000fe40000000032 */
[-C--:B------:R-:W-:Y:S01]  /*15c0*/  FFMA R19, R19, R29.reuse, R14 ;  /* 0x0000001d13137223 */ /* 0x080fe2000000000e */
[----:B------:R-:W-:Y:S01]  /*15d0*/  LDS.64 R50, [R6.X4+0x200] ;  /* 0x0002000006327984 */ /* 0x000fe20000004a00 */
[----:B------:R-:W-:-:S03]  /*15e0*/  FFMA R30, R31, R29, R30 ;  /* 0x0000001d1f1e7223 */ /* 0x000fc6000000001e */
[----:B------:R-:W0:Y:S01]  /*15f0*/  LDS.64 R14, [R6.X4+0x180] ;  /* 0x00018000060e7984 */ /* 0x000e220000004a00 */
[C---:B-1----:R-:W-:Y:S02]  /*1600*/  FFMA R9, R32.reuse, R16, R9 ;  /* 0x0000001020097223 */ /* 0x042fe40000000009 */
[-C--:B------:R-:W-:Y:S02]  /*1610*/  FFMA R19, R32, R17.reuse, R19 ;  /* 0x0000001120137223 */ /* 0x080fe40000000013 */
[----:B------:R-:W-:Y:S02]  /*1620*/  FFMA R13, R16, R20, R13 ;  /* 0x00000014100d7223 */ /* 0x000fe4000000000d */
[----:B------:R-:W-:Y:S02]  /*1630*/  FFMA R31, R20, R17, R30 ;  /* 0x00000011141f7223 */ /* 0x000fe4000000001e */
[C---:B------:R-:W-:Y:S02]  /*1640*/  FFMA R16, R24.reuse, R29, R9 ;  /* 0x0000001d18107223 */ /* 0x040fe40000000009 */
[----:B------:R-:W-:-:S02]  /*1650*/  FFMA R19, R24, R38, R19 ;  /* 0x0000002618137223 */ /* 0x000fc40000000013 */
[C---:B------:R-:W-:Y:S02]  /*1660*/  FFMA R18, R40.reuse, R29, R13 ;  /* 0x0000001d28127223 */ /* 0x040fe4000000000d */
[----:B------:R-:W-:Y:S02]  /*1670*/  FFMA R31, R40, R38, R31 ;  /* 0x00000026281f7223 */ /* 0x000fe4000000001f */
[CC--:B------:R-:W-:Y:S02]  /*1680*/  FFMA R9, R17.reuse, R33.reuse, R16 ;  /* 0x0000002111097223 */ /* 0x0c0fe40000000010 */
[C---:B------:R-:W-:Y:S02]  /*1690*/  FFMA R24, R36.reuse, R33, R19 ;  /* 0x0000002124187223 */ /* 0x040fe40000000013 */
[-C--:B------:R-:W-:Y:S02]  /*16a0*/  FFMA R13, R17, R21.reuse, R18 ;  /* 0x00000015110d7223 */ /* 0x080fe40000000012 */
[----:B------:R-:W-:Y:S01]  /*16b0*/  FFMA R32, R36, R21, R31 ;  /* 0x0000001524207223 */ /* 0x000fe2000000001f */
[----:B------:R-:W1:Y:S01]  /*16c0*/  LDS.128 R16, [R69+0x1040] ;  /* 0x0010400045107984 */ /* 0x000e620000000c00 */
[----:B------:R-:W-:-:S02]  /*16d0*/  FFMA R9, R38, R25, R9 ;  /* 0x0000001926097223 */ /* 0x000fc40000000009 */
[----:B------:R-:W-:Y:S01]  /*16e0*/  FFMA R24, R25, R39, R24 ;  /* 0x0000002719187223 */ /* 0x000fe20000000018 */
[----:B------:R-:W3:Y:S01]  /*16f0*/  LDS.128 R28, [R69+0x3440] ;  /* 0x00344000451c7984 */ /* 0x000ee20000000c00 */
[----:B------:R-:W-:Y:S02]  /*1700*/  FFMA R13, R38, R41, R13 ;  /* 0x00000029260d7223 */ /* 0x000fe4000000000d */
[----:B------:R-:W-:Y:S01]  /*1710*/  FFMA R32, R41, R39, R32 ;  /* 0x0000002729207223 */ /* 0x000fe20000000020 */
[----:B------:R-:W4:Y:S01]  /*1720*/  LDS.64 R20, [R6.X4+0x188] ;  /* 0x0001880006147984 */ /* 0x000f220000004a00 */
[----:B------:R-:W-:Y:S02]  /*1730*/  FFMA R9, R36, R34, R9 ;  /* 0x0000002224097223 */ /* 0x000fe40000000009 */
[----:B------:R-:W-:Y:S01]  /*1740*/  FFMA R24, R34, R37, R24 ;  /* 0x0000002522187223 */ /* 0x000fe20000000018 */
[----:B------:R-:W-:Y:S01]  /*1750*/  LDS.64 R40, [R6.X4+0x300] ;  /* 0x0003000006287984 */ /* 0x000fe20000004a00 */
[----:B------:R-:W-:-:S02]  /*1760*/  FFMA R13, R36, R22, R13 ;  /* 0x00000016240d7223 */ /* 0x000fc4000000000d */
[----:B------:R-:W-:Y:S02]  /*1770*/  FFMA R32, R22, R37, R32 ;  /* 0x0000002516207223 */ /* 0x000fe40000000020 */
[----:B------:R-:W4:Y:S01]  /*1780*/  LDS.128 R36, [R69+0x1060] ;  /* 0x0010600045247984 */ /* 0x000f220000000c00 */
[C---:B--2---:R-:W-:Y:S02]  /*1790*/  FFMA R9, R10.reuse, R26, R9 ;  /* 0x0000001a0a097223 */ /* 0x044fe40000000009 */
[----:B------:R-:W-:Y:S02]  /*17a0*/  FFMA R13, R10, R42, R13 ;  /* 0x0000002a0a0d7223 */ /* 0x000fe4000000000d */
[-C--:B------:R-:W-:Y:S02]  /*17b0*/  FFMA R24, R26, R11.reuse, R24 ;  /* 0x0000000b1a187223 */ /* 0x080fe40000000018 */
[----:B------:R-:W-:Y:S02]  /*17c0*/  FFMA R42, R42, R11, R32 ;  /* 0x0000000b2a2a7223 */ /* 0x000fe40000000020 */
[----:B0-----:R-:W-:-:S02]  /*17d0*/  FFMA R10, R14, R35, R9 ;  /* 0x000000230e0a7223 */ /* 0x001fc40000000009 */
[----:B------:R-:W-:Y:S02]  /*17e0*/  FFMA R14, R14, R23, R13 ;  /* 0x000000170e0e7223 */ /* 0x000fe4000000000d */
[-C--:B------:R-:W-:Y:S02]  /*17f0*/  FFMA R24, R35, R15.reuse, R24 ;  /* 0x0000000f23187223 */ /* 0x080fe40000000018 */
[----:B------:R-:W-:Y:S01]  /*1800*/  FFMA R42, R23, R15, R42 ;  /* 0x0000000f172a7223 */ /* 0x000fe2000000002a */
[----:B------:R-:W0:Y:S01]  /*1810*/  LDS.128 R32, [R69+0x3460] ;  /* 0x0034600045207984 */ /* 0x000e220000000c00 */
[-C--:B------:R-:W-:Y:S02]  /*1820*/  FFMA R10, R27, R11.reuse, R10 ;  /* 0x0000000b1b0a7223 */ /* 0x080fe4000000000a */
[----:B------:R-:W-:Y:S02]  /*1830*/  FFMA R14, R43, R11, R14 ;  /* 0x0000000b2b0e7223 */ /* 0x000fe4000000000e */
[----:B------:R-:W-:-:S02]  /*1840*/  FFMA R27, R52, R27, R24 ;  /* 0x0000001b341b7223 */ /* 0x000fc40000000018 */
[----:B------:R-:W-:Y:S02]  /*1850*/  FFMA R43, R52, R43, R42 ;  /* 0x0000002b342b7223 */ /* 0x000fe4000000002a */
[-C--:B-1----:R-:W-:Y:S02]  /*1860*/  FFMA R9, R16, R15.reuse, R10 ;  /* 0x0000000f10097223 */ /* 0x082fe4000000000a */
[----:B---3--:R-:W-:Y:S02]  /*1870*/  FFMA R15, R28, R15, R14 ;  /* 0x0000000f1c0f7223 */ /* 0x008fe4000000000e */
[----:B------:R-:W-:Y:S02]  /*1880*/  FFMA R9, R52, R8, R9 ;  /* 0x0000000834097223 */ /* 0x000fe40000000009 */
[-C--:B----4-:R-:W-:Y:S02]  /*1890*/  FFMA R27, R16, R20.reuse, R27 ;  /* 0x00000014101b7223 */ /* 0x090fe4000000001b */
[----:B------:R-:W-:-:S02]  /*18a0*/  FFMA R43, R28, R20, R43 ;  /* 0x000000141c2b7223 */ /* 0x000fc4000000002b */
[----:B------:R-:W-:Y:S02]  /*18b0*/  FFMA R15, R52, R12, R15 ;  /* 0x0000000c340f7223 */ /* 0x000fe4000000000f */
[-C--:B------:R-:W-:Y:S02]  /*18c0*/  FFMA R8, R8, R53.reuse, R27 ;  /* 0x0000003508087223 */ /* 0x080fe4000000001b */
[----:B------:R-:W-:Y:S01]  /*18d0*/  FFMA R12, R12, R53, R43 ;  /* 0x000000350c0c7223 */ /* 0x000fe2000000002b */
[----:B------:R-:W-:Y:S01]  /*18e0*/  LDS.128 R24, [R69+0x3470] ;  /* 0x0034700045187984 */ /* 0x000fe20000000c00 */
[C---:B------:R-:W-:Y:S02]  /*18f0*/  FFMA R9, R20.reuse, R17, R9 ;  /* 0x0000001114097223 */ /* 0x040fe40000000009 */
[----:B------:R-:W-:Y:S01]  /*1900*/  FFMA R8, R17, R21, R8 ;  /* 0x0000001511087223 */ /* 0x000fe20000000008 */
[----:B------:R-:W-:Y:S01]  /*1910*/  LDS.64 R42, [R6.X4+0x240] ;  /* 0x00024000062a7984 */ /* 0x000fe20000004a00 */
[----:B------:R-:W-:-:S02]  /*1920*/  FFMA R15, R20, R29, R15 ;  /* 0x0000001d140f7223 */ /* 0x000fc4000000000f */
[----:B------:R-:W-:Y:S01]  /*1930*/  FFMA R12, R29, R21, R12 ;  /* 0x000000151d0c7223 */ /* 0x000fe2000000000c */
[----:B------:R-:W1:Y:S01]  /*1940*/  LDS.64 R16, [R6.X4+0x208] ;  /* 0x0002080006107984 */ /* 0x000e620000004a00 */
[----:B------:R-:W-:Y:S02]  /*1950*/  FFMA R13, R50, R18, R9 ;  /* 0x00000012320d7223 */ /* 0x000fe40000000009 */
[-C--:B------:R-:W-:Y:S01]  /*1960*/  FFMA R18, R18, R51.reuse, R8 ;  /* 0x0000003312127223 */ /* 0x080fe20000000008 */
[----:B------:R-:W2:Y:S01]  /*1970*/  LDS.128 R20, [R69+0x1070] ;  /* 0x0010700045147984 */ /* 0x000ea20000000c00 */
[----:B------:R-:W-:Y:S02]  /*1980*/  FFMA R50, R50, R30, R15 ;  /* 0x0000001e32327223 */ /* 0x000fe4000000000f */
[----:B------:R-:W-:Y:S01]  /*1990*/  FFMA R30, R30, R51, R12 ;  /* 0x000000331e1e7223 */ /* 0x000fe2000000000c */
[----:B------:R-:W3:Y:S01]  /*19a0*/  LDS.64 R28, [R6.X4+0x308] ;  /* 0x00030800061c7984 */ /* 0x000ee20000004a00 */
[----:B------:R-:W-:-:S02]  /*19b0*/  FFMA R52, R39, R40, R13 ;  /* 0x0000002827347223 */ /* 0x000fc4000000000d */
[----:B0-----:R-:W-:Y:S01]  /*19c0*/  FFMA R50, R40, R35, R50 ;  /* 0x0000002328327223 */ /* 0x001fe20000000032 */
[----:B------:R-:W0:Y:S01]  /*19d0*/  LDS.128 R8, [R69+0x1050] ;  /* 0x0010500045087984 */ /* 0x000e220000000c00 */
[-C--:B------:R-:W-:Y:S02]  /*19e0*/  FFMA R52, R19, R51.reuse, R52 ;  /* 0x0000003313347223 */ /* 0x080fe40000000034 */
[----:B------:R-:W-:Y:S01]  /*19f0*/  FFMA R50, R31, R51, R50 ;  /* 0x000000331f327223 */ /* 0x000fe20000000032 */
[----:B------:R-:W4:Y:S01]  /*1a00*/  LDS.128 R12, [R69+0x3450] ;  /* 0x00345000450c7984 */ /* 0x000f220000000c00 */
[-C--:B------:R-:W-:Y:S02]  /*1a10*/  FFMA R30, R35, R41.reuse, R30 ;  /* 0x00000029231e7223 */ /* 0x080fe4000000001e */
[----:B------:R-:W-:-:S04]  /*1a20*/  FFMA R18, R39, R41, R18 ;  /* 0x0000002927127223 */ /* 0x000fc80000000012 */
[C---:B-1----:R-:W-:Y:S02]  /*1a30*/  FFMA R19, R16.reuse, R19, R18 ;  /* 0x0000001310137223 */ /* 0x042fe40000000012 */
[----:B------:R-:W-:Y:S02]  /*1a40*/  FFMA R31, R16, R31, R30 ;  /* 0x0000001f101f7223 */ /* 0x000fe4000000001e */
[-C--:B--2---:R-:W-:Y:S02]  /*1a50*/  FFMA R35, R20, R41.reuse, R52 ;  /* 0x0000002914237223 */ /* 0x084fe40000000034 */
[----:B------:R-:W-:Y:S01]  /*1a60*/  FFMA R41, R24, R41, R50 ;  /* 0x0000002918297223 */ /* 0x000fe20000000032 */
[----:B------:R-:W-:Y:S01]  /*1a70*/  LDS.64 R52, [R6.X4+0x248] ;  /* 0x0002480006347984 */ /* 0x000fe20000004a00 */
[-C--:B---3--:R-:W-:Y:S02]  /*1a80*/  FFMA R19, R20, R28.reuse, R19 ;  /* 0x0000001c14137223 */ /* 0x088fe40000000013 */
[----:B------:R-:W-:Y:S01]  /*1a90*/  FFMA R31, R24, R28, R31 ;  /* 0x0000001c181f7223 */ /* 0x000fe2000000001f */
[----:B------:R-:W1:Y:S01]  /*1aa0*/  LDS.64 R50, [R6.X4+0x340] ;  /* 0x0003400006327984 */ /* 0x000e620000004a00 */
[----:B0-----:R-:W-:-:S02]  /*1ab0*/  FFMA R35, R16, R8, R35 ;  /* 0x0000000810237223 */ /* 0x001fc40000000023 */
[-C--:B------:R-:W-:Y:S02]  /*1ac0*/  FFMA R8, R8, R17.reuse, R19 ;  /* 0x0000001108087223 */ /* 0x080fe40000000013 */
[----:B----4-:R-:W-:Y:S02]  /*1ad0*/  FFMA R41, R16, R12, R41 ;  /* 0x0000000c10297223 */ /* 0x010fe40000000029 */
[----:B------:R-:W-:Y:S02]  /*1ae0*/  FFMA R12, R12, R17, R31 ;  /* 0x000000110c0c7223 */ /* 0x000fe4000000001f */
[----:B------:R-:W-:Y:S01]  /*1af0*/  FFMA R8, R21, R29, R8 ;  /* 0x0000001d15087223 */ /* 0x000fe20000000008 */
[----:B------:R-:W0:Y:S01]  /*1b00*/  LDS.128 R16, [R69+0x1080] ;  /* 0x0010800045107984 */ /* 0x000e220000000c00 */
[C---:B------:R-:W-:Y:S02]  /*1b10*/  FFMA R35, R28.reuse, R21, R35 ;  /* 0x000000151c237223 */ /* 0x040fe40000000023 */
[----:B------:R-:W-:Y:S01]  /*1b20*/  FFMA R41, R28, R25, R41 ;  /* 0x000000191c297223 */ /* 0x000fe20000000029 */
[----:B------:R-:W-:Y:S01]  /*1b30*/  LDS.64 R20, [R6.X4+0x380] ;  /* 0x0003800006147984 */ /* 0x000fe20000004a00 */
[----:B------:R-:W-:-:S02]  /*1b40*/  FFMA R12, R25, R29, R12 ;  /* 0x0000001d190c7223 */ /* 0x000fc4000000000c */
[C---:B------:R-:W-:Y:S01]  /*1b50*/  FFMA R25, R42.reuse, R9, R35 ;  /* 0x000000092a197223 */ /* 0x040fe20000000023 */
[----:B------:R-:W2:Y:S01]  /*1b60*/  LDS.128 R28, [R69+0x3480] ;  /* 0x00348000451c7984 */ /* 0x000ea20000000c00 */
[----:B------:R-:W-:Y:S02]  /*1b70*/  FFMA R24, R9, R43, R8 ;  /* 0x0000002b09187223 */ /* 0x000fe40000000008 */
[----:B------:R-:W-:Y:S01]  /*1b80*/  FFMA R41, R42, R13, R41 ;  /* 0x0000000d2a297223 */ /* 0x000fe20000000029 */
[----:B------:R-:W3:Y:S01]  /*1b90*/  LDS.64 R8, [R6.X4+0x280] ;  /* 0x0002800006087984 */ /* 0x000ee20000004a00 */
[----:B------:R-:W-:Y:S02]  /*1ba0*/  FFMA R12, R13, R43, R12 ;  /* 0x0000002b0d0c7223 */ /* 0x000fe4000000000c */
[C---:B-1----:R-:W-:Y:S02]  /*1bb0*/  FFMA R41, R50.reuse, R26, R41 ;  /* 0x0000001a32297223 */ /* 0x042fe40000000029 */
[----:B------:R-:W-:-:S02]  /*1bc0*/  FFMA R25, R50, R22, R25 ;  /* 0x0000001632197223 */ /* 0x000fc40000000019 */
[----:B------:R-:W-:Y:S02]  /*1bd0*/  FFMA R13, R22, R51, R24 ;  /* 0x00000033160d7223 */ /* 0x000fe40000000018 */
[----:B------:R-:W-:Y:S02]  /*1be0*/  FFMA R22, R14, R43, R41 ;  /* 0x0000002b0e167223 */ /* 0x000fe40000000029 */
[----:B------:R-:W-:Y:S01]  /*1bf0*/  FFMA R35, R26, R51, R12 ;  /* 0x000000331a237223 */ /* 0x000fe2000000000c */
[----:B------:R-:W1:Y:S01]  /*1c00*/  LDS.64 R40, [R6.X4+0x288] ;  /* 0x0002880006287984 */ /* 0x000e620000004a00 */
[----:B------:R-:W-:Y:S02]  /*1c10*/  FFMA R12, R10, R43, R25 ;  /* 0x0000002b0a0c7223 */ /* 0x000fe40000000019 */
[----:B------:R-:W-:Y:S01]  /*1c20*/  FFMA R13, R52, R10, R13 ;  /* 0x0000000a340d7223 */ /* 0x000fe2000000000d */
[----:B------:R-:W4:Y:S01]  /*1c30*/  LDS.64 R42, [R6.X4+0x388] ;  /* 0x00038800062a7984 */ /* 0x000f220000004a00 */
[----:B------:R-:W-:-:S02]  /*1c40*/  FFMA R12, R23, R51, R12 ;  /* 0x00000033170c7223 */ /* 0x000fc4000000000c */
[----:B------:R-:W-:Y:S02]  /*1c50*/  FFMA R22, R27, R51, R22 ;  /* 0x000000331b167223 */ /* 0x000fe40000000016 */
[----:B------:R-:W-:Y:S01]  /*1c60*/  FFMA R35, R52, R14, R35 ;  /* 0x0000000e34237223 */ /* 0x000fe20000000023 */
[----:B------:R-:W-:Y:S01]  /*1c70*/  LDS.64 R50, [R6.X4+0x500] ;  /* 0x0005000006327984 */ /* 0x000fe20000004a00 */
[----:B------:R-:W-:Y:S02]  /*1c80*/  FFMA R10, R58, R23, R13 ;  /* 0x000000173a0a7223 */ /* 0x000fe4000000000d */
[C---:B------:R-:W-:Y:S02]  /*1c90*/  FFMA R13, R52.reuse, R11, R12 ;  /* 0x0000000b340d7223 */ /* 0x040fe4000000000c */
[----:B------:R-:W-:Y:S02]  /*1ca0*/  FFMA R23, R52, R15, R22 ;  /* 0x0000000f34177223 */ /* 0x000fe40000000016 */
[----:B------:R-:W-:-:S02]  /*1cb0*/  FFMA R14, R58, R27, R35 ;  /* 0x0000001b3a0e7223 */ /* 0x000fc40000000023 */
[C---:B0-----:R-:W-:Y:S01]  /*1cc0*/  FFMA R13, R58.reuse, R16, R13 ;  /* 0x000000103a0d7223 */ /* 0x041fe2000000000d */
[----:B------:R-:W-:Y:S01]  /*1cd0*/  LDS.128 R24, [R69+0x34b0] ;  /* 0x0034b00045187984 */ /* 0x000fe20000000c00 */
[-C--:B------:R-:W-:Y:S02]  /*1ce0*/  FFMA R10, R11, R53.reuse, R10 ;  /* 0x000000350b0a7223 */ /* 0x080fe4000000000a */
[----:B--2---:R-:W-:Y:S02]  /*1cf0*/  FFMA R23, R58, R28, R23 ;  /* 0x0000001c3a177223 */ /* 0x004fe40000000017 */
[----:B------:R-:W-:Y:S02]  /*1d00*/  FFMA R14, R15, R53, R14 ;  /* 0x000000350f0e7223 */ /* 0x000fe4000000000e */
[----:B---3--:R-:W-:Y:S01]  /*1d10*/  FFMA R13, R8, R36, R13 ;  /* 0x00000024080d7223 */ /* 0x008fe2000000000d */
[----:B------:R-:W-:Y:S01]  /*1d20*/  LDS.64 R52, [R6.X4+0x508] ;  /* 0x0005080006347984 */ /* 0x000fe20000004a00 */
[----:B------:R-:W-:-:S02]  /*1d30*/  FFMA R10, R16, R59, R10 ;  /* 0x0000003b100a7223 */ /* 0x000fc4000000000a */
[----:B------:R-:W-:Y:S02]  /*1d40*/  FFMA R23, R8, R32, R23 ;  /* 0x0000002008177223 */ /* 0x000fe40000000017 */
[----:B------:R-:W-:Y:S02]  /*1d50*/  FFMA R14, R28, R59, R14 ;  /* 0x0000003b1c0e7223 */ /* 0x000fe4000000000e */
[----:B------:R-:W-:Y:S01]  /*1d60*/  FFMA R8, R20, R17, R13 ;  /* 0x0000001114087223 */ /* 0x000fe2000000000d */
[----:B------:R-:W-:Y:S01]  /*1d70*/  LDS.64 R58, [R6.X4+0x748] ;  /* 0x00074800063a7984 */ /* 0x000fe20000004a00 */
[----:B------:R-:W-:Y:S02]  /*1d80*/  FFMA R10, R36, R9, R10 ;  /* 0x00000009240a7223 */ /* 0x000fe4000000000a */
[----:B------:R-:W-:Y:S02]  /*1d90*/  FFMA R20, R20, R29, R23 ;  /* 0x0000001d14147223 */ /* 0x000fe40000000017 */
[----:B------:R-:W-:-:S02]  /*1da0*/  FFMA R14, R32, R9, R14 ;  /* 0x00000009200e7223 */ /* 0x000fc4000000000e */
[----:B------:R-:W-:Y:S02]  /*1db0*/  FFMA R20, R33, R9, R20 ;  /* 0x0000000921147223 */ /* 0x000fe40000000014 */
[-C--:B------:R-:W-:Y:S02]  /*1dc0*/  FFMA R17, R17, R21.reuse, R10 ;  /* 0x0000001511117223 */ /* 0x080fe4000000000a */
[----:B------:R-:W-:Y:S02]  /*1dd0*/  FFMA R16, R29, R21, R14 ;  /* 0x000000151d107223 */ /* 0x000fe4000000000e */
[----:B------:R-:W-:Y:S01]  /*1de0*/  FFMA R35, R37, R9, R8 ;  /* 0x0000000925237223 */ /* 0x000fe20000000008 */
[----:B------:R-:W-:Y:S01]  /*1df0*/  LDS.64 R28, [R6.X4+0x400] ;  /* 0x00040000061c7984 */ /* 0x000fe20000004a00 */
[-C--:B------:R-:W-:Y:S02]  /*1e00*/  FFMA R39, R30, R21.reuse, R20 ;  /* 0x000000151e277223 */ /* 0x080fe40000000014 */
[----:B------:R-:W-:Y:S01]  /*1e10*/  FFMA R35, R18, R21, R35 ;  /* 0x0000001512237223 */ /* 0x000fe20000000023 */
[----:B------:R-:W0:Y:S01]  /*1e20*/  LDS.128 R8, [R69+0x1090] ;  /* 0x0010900045087984 */ /* 0x000e220000000c00 */
[----:B-1----:R-:W-:-:S02]  /*1e30*/  FFMA R37, R40, R37, R17 ;  /* 0x0000002528257223 */ /* 0x002fc40000000011 */
[C---:B------:R-:W-:Y:S01]  /*1e40*/  FFMA R33, R40.reuse, R33, R16 ;  /* 0x0000002128217223 */ /* 0x040fe20000000010 */
[----:B------:R-:W1:Y:S01]  /*1e50*/  LDS.128 R12, [R69+0x3490] ;  /* 0x00349000450c7984 */ /* 0x000e620000000c00 */
[----:B------:R-:W-:Y:S02]  /*1e60*/  FFMA R35, R40, R38, R35 ;  /* 0x0000002628237223 */ /* 0x000fe40000000023 */
[----:B----4-:R-:W-:Y:S01]  /*1e70*/  FFMA R33, R42, R30, R33 ;  /* 0x0000001e2a217223 */ /* 0x010fe20000000021 */
[----:B------:R-:W2:Y:S01]  /*1e80*/  LDS.128 R20, [R69+0x10b0] ;  /* 0x0010b00045147984 */ /* 0x000ea20000000c00 */
[----:B------:R-:W-:Y:S02]  /*1e90*/  FFMA R39, R40, R34, R39 ;  /* 0x0000002228277223 */ /* 0x000fe40000000027 */
[C---:B------:R-:W-:Y:S01]  /*1ea0*/  FFMA R37, R42.reuse, R18, R37 ;  /* 0x000000122a257223 */ /* 0x040fe20000000025 */
[----:B------:R-:W3:Y:S01]  /*1eb0*/  LDS.64 R16, [R6.X4+0x408] ;  /* 0x0004080006107984 */ /* 0x000ee20000004a00 */
[----:B------:R-:W-:-:S02]  /*1ec0*/  FFMA R35, R42, R19, R35 ;  /* 0x000000132a237223 */ /* 0x000fc40000000023 */
[----:B------:R-:W-:Y:S02]  /*1ed0*/  FFMA R34, R34, R41, R33 ;  /* 0x0000002922227223 */ /* 0x000fe40000000021 */
[----:B------:R-:W-:Y:S02]  /*1ee0*/  FFMA R39, R42, R31, R39 ;  /* 0x0000001f2a277223 */ /* 0x000fe40000000027 */
[----:B------:R-:W-:Y:S02]  /*1ef0*/  FFMA R38, R38, R41, R37 ;  /* 0x0000002926267223 */ /* 0x000fe40000000025 */
[-C--:B------:R-:W-:Y:S02]  /*1f00*/  FFMA R34, R31, R43.reuse, R34 ;  /* 0x0000002b1f227223 */ /* 0x080fe40000000022 */
[----:B------:R-:W-:Y:S02]  /*1f10*/  FFMA R38, R19, R43, R38 ;  /* 0x0000002b13267223 */ /* 0x000fe40000000026 */
[----:B------:R-:W-:Y:S01]  /*1f20*/  LDS.128 R40, [R69+0x10c0] ;  /* 0x0010c00045287984 */ /* 0x000fe20000000c00 */
[----:B0-----:R-:W-:-:S02]  /*1f30*/  FFMA R35, R8, R28, R35 ;  /* 0x0000001c08237223 */ /* 0x001fc40000000023 */
[-C--:B------:R-:W-:Y:S02]  /*1f40*/  FFMA R38, R8, R29.reuse, R38 ;  /* 0x0000001d08267223 */ /* 0x080fe40000000026 */
[----:B-1----:R-:W-:Y:S02]  /*1f50*/  FFMA R39, R28, R12, R39 ;  /* 0x0000000c1c277223 */ /* 0x002fe40000000027 */
[----:B------:R-:W-:Y:S02]  /*1f60*/  FFMA R34, R12, R29, R34 ;  /* 0x0000001d0c227223 */ /* 0x000fe40000000022 */
[----:B--2---:R-:W-:Y:S02]  /*1f70*/  FFMA R18, R21, R50, R35 ;  /* 0x0000003215127223 */ /* 0x004fe40000000023 */
[----:B------:R-:W-:Y:S02]  /*1f80*/  FFMA R50, R50, R25, R39 ;  /* 0x0000001932327223 */ /* 0x000fe40000000027 */
[----:B------:R-:W-:-:S02]  /*1f90*/  FFMA R18, R29, R9, R18 ;  /* 0x000000091d127223 */ /* 0x000fc40000000012 */
[----:B------:R-:W-:Y:S02]  /*1fa0*/  FFMA R34, R25, R51, R34 ;  /* 0x0000003319227223 */ /* 0x000fe40000000022 */
[----:B------:R-:W-:Y:S02]  /*1fb0*/  FFMA R50, R29, R13, R50 ;  /* 0x0000000d1d327223 */ /* 0x000fe40000000032 */
[----:B------:R-:W-:Y:S01]  /*1fc0*/  FFMA R38, R21, R51, R38 ;  /* 0x0000003315267223 */ /* 0x000fe20000000026 */
[----:B------:R-:W-:Y:S01]  /*1fd0*/  LDS.128 R28, [R69+0x34c0] ;  /* 0x0034c000451c7984 */ /* 0x000fe20000000c00 */
[C---:B------:R-:W-:Y:S02]  /*1fe0*/  FFMA R21, R51.reuse, R22, R18 ;  /* 0x0000001633157223 */ /* 0x040fe40000000012 */
[----:B---3--:R-:W-:Y:S01]  /*1ff0*/  FFMA R13, R16, R13, R34 ;  /* 0x0000000d100d7223 */ /* 0x008fe20000000022 */
[----:B------:R-:W0:Y:S01]  /*2000*/  LDS.64 R18, [R6.X4+0x440] ;  /* 0x0004400006127984 */ /* 0x000e220000004a00 */
[----:B------:R-:W-:-:S02]  /*2010*/  FFMA R51, R51, R26, R50 ;  /* 0x0000001a33337223 */ /* 0x000fc40000000032 */
[----:B------:R-:W-:Y:S01]  /*2020*/  FFMA R9, R16, R9, R38 ;  /* 0x0000000910097223 */ /* 0x000fe20000000026 */
[----:B------:R-:W-:Y:S01]  /*2030*/  LDS.128 R32, [R69+0x10a0] ;  /* 0x0010a00045207984 */ /* 0x000fe20000000c00 */
[----:B------:R-:W-:Y:S02]  /*2040*/  FFMA R26, R52, R26, R13 ;  /* 0x0000001a341a7223 */ /* 0x000fe4000000000d */
[----:B------:R-:W-:Y:S01]  /*2050*/  FFMA R21, R16, R10, R21 ;  /* 0x0000000a10157223 */ /* 0x000fe20000000015 */
[----:B------:R-:W1:Y:S01]  /*2060*/  LDS.64 R12, [R6.X4+0x540] ;  /* 0x00054000060c7984 */ /* 0x000e620000004a00 */
[----:B------:R-:W-:Y:S02]  /*2070*/  FFMA R9, R52, R22, R9 ;  /* 0x0000001634097223 */ /* 0x000fe40000000009 */
[----:B------:R-:W-:Y:S01]  /*2080*/  FFMA R16, R16, R14, R51 ;  /* 0x0000000e10107223 */ /* 0x000fe20000000033 */
[----:B------:R-:W-:Y:S01]  /*2090*/  LDS.128 R36, [R69+0x34a0] ;  /* 0x0034a00045247984 */ /* 0x000fe20000000c00 */
[----:B------:R-:W-:-:S02]  /*20a0*/  FFMA R10, R10, R17, R9 ;  /* 0x000000110a0a7223 */ /* 0x000fc40000000009 */
[----:B------:R-:W-:Y:S01]  /*20b0*/  FFMA R26, R14, R17, R26 ;  /* 0x000000110e1a7223 */ /* 0x000fe2000000001a */
[----:B------:R-:W2:Y:S01]  /*20c0*/  LDS.64 R50, [R6.X4+0x448] ;  /* 0x0004480006327984 */ /* 0x000ea20000004a00 */
[C---:B------:R-:W-:Y:S02]  /*20d0*/  FFMA R16, R52.reuse, R27, R16 ;  /* 0x0000001b34107223 */ /* 0x040fe40000000010 */
[-C--:B------:R-:W-:Y:S01]  /*20e0*/  FFMA R10, R23, R53.reuse, R10 ;  /* 0x00000035170a7223 */ /* 0x080fe2000000000a */
[----:B------:R-:W3:Y:S01]  /*20f0*/  LDS.64 R8, [R6.X4+0x548] ;  /* 0x0005480006087984 */ /* 0x000ee20000004a00 */
[----:B------:R-:W-:Y:S02]  /*2100*/  FFMA R26, R27, R53, R26 ;  /* 0x000000351b1a7223 */ /* 0x000fe4000000001a */
[----:B------:R-:W-:Y:S02]  /*2110*/  FFMA R21, R52, R23, R21 ;  /* 0x0000001734157223 */ /* 0x000fe40000000015 */
[----:B------:R-:W4:Y:S04]  /*2120*/  LDS.64 R22, [R6.X4+0x480] ;  /* 0x0004800006167984 */ /* 0x000f280000004a00 */
[----:B------:R-:W-:Y:S01]  /*2130*/  LDS.64 R52, [R6.X4+0x488] ;  /* 0x0004880006347984 */ /* 0x000fe20000004a00 */
[----:B0-----:R-:W-:-:S02]  /*2140*/  FFMA R17, R18, R15, R16 ;  /* 0x0000000f12117223 */ /* 0x001fc40000000010 */
[-C--:B------:R-:W-:Y:S02]  /*2150*/  FFMA R10, R11, R19.reuse, R10 ;  /* 0x000000130b0a7223 */ /* 0x080fe4000000000a */
[----:B------:R-:W-:Y:S02]  /*2160*/  FFMA R15, R15, R19, R26 ;  /* 0x000000130f0f7223 */ /* 0x000fe4000000001a */
[----:B------:R-:W-:Y:S01]  /*2170*/  FFMA R21, R18, R11, R21 ;  /* 0x0000000b12157223 */ /* 0x000fe20000000015 */
[----:B------:R-:W0:Y:S01]  /*2180*/  LDS.64 R26, [R6.X4+0x580] ;  /* 0x00058000061a7984 */ /* 0x000e220000004a00 */
[-C--:B-1----:R-:W-:Y:S02]  /*2190*/  FFMA R11, R40, R13.reuse, R10 ;  /* 0x0000000d280b7223 */ /* 0x082fe4000000000a */
[----:B------:R-:W-:Y:S02]  /*21a0*/  FFMA R17, R12, R28, R17 ;  /* 0x0000001c0c117223 */ /* 0x000fe40000000011 */
[----:B------:R-:W-:-:S02]  /*21b0*/  FFMA R15, R28, R13, R15 ;  /* 0x0000000d1c0f7223 */ /* 0x000fc4000000000f */
[----:B------:R-:W-:Y:S02]  /*21c0*/  FFMA R21, R40, R12, R21 ;  /* 0x0000000c28157223 */ /* 0x000fe40000000015 */
[-C--:B--2---:R-:W-:Y:S02]  /*21d0*/  FFMA R11, R32, R50.reuse, R11 ;  /* 0x00000032200b7223 */ /* 0x084fe4000000000b */
[CC--:B------:R-:W-:Y:S02]  /*21e0*/  FFMA R12, R36.reuse, R19.reuse, R17 ;  /* 0x00000013240c7223 */ /* 0x0c0fe40000000011 */
[----:B------:R-:W-:Y:S02]  /*21f0*/  FFMA R15, R36, R50, R15 ;  /* 0x00000032240f7223 */ /* 0x000fe4000000000f */
[----:B------:R-:W-:Y:S02]  /*2200*/  FFMA R10, R32, R19, R21 ;  /* 0x00000013200a7223 */ /* 0x000fe40000000015 */
[-C--:B---3--:R-:W-:Y:S01]  /*2210*/  FFMA R32, R8, R41.reuse, R11 ;  /* 0x0000002908207223 */ /* 0x088fe2000000000b */
[----:B------:R-:W-:Y:S01]  /*2220*/  LDS.128 R16, [R69+0x34d0] ;  /* 0x0034d00045107984 */ /* 0x000fe20000000c00 */
[----:B------:R-:W-:-:S02]  /*2230*/  FFMA R10, R13, R41, R10 ;  /* 0x000000290d0a7223 */ /* 0x000fc4000000000a */
[-C--:B------:R-:W-:Y:S02]  /*2240*/  FFMA R11, R13, R29.reuse, R12 ;  /* 0x0000001d0d0b7223 */ /* 0x080fe4000000000c */
[----:B------:R-:W-:Y:S02]  /*2250*/  FFMA R36, R8, R29, R15 ;  /* 0x0000001d08247223 */ /* 0x000fe4000000000f */
[----:B------:R-:W1:Y:S01]  /*2260*/  LDS.128 R12, [R69+0x10d0] ;  /* 0x0010d000450c7984 */ /* 0x000e620000000c00 */
[C---:B------:R-:W-:Y:S02]  /*2270*/  FFMA R21, R50.reuse, R33, R10 ;  /* 0x0000002132157223 */ /* 0x040fe4000000000a */
[----:B------:R-:W-:Y:S01]  /*2280*/  FFMA R11, R50, R37, R11 ;  /* 0x00000025320b7223 */ /* 0x000fe2000000000b */
[----:B------:R-:W2:Y:S01]  /*2290*/  LDS.64 R28, [R6.X4+0x588] ;  /* 0x00058800061c7984 */ /* 0x000ea20000004a00 */
[-C--:B------:R-:W-:Y:S02]  /*22a0*/  FFMA R32, R33, R51.reuse, R32 ;  /* 0x0000003321207223 */ /* 0x080fe40000000020 */
[----:B------:R-:W-:-:S02]  /*22b0*/  FFMA R36, R37, R51, R36 ;  /* 0x0000003325247223 */ /* 0x000fc40000000024 */
[C---:B------:R-:W-:Y:S01]  /*22c0*/  FFMA R21, R8.reuse, R42, R21 ;  /* 0x0000002a08157223 */ /* 0x040fe20000000015 */
[----:B------:R-:W3:Y:S01]  /*22d0*/  LDS.64 R50, [R6.X4+0x600] ;  /* 0x0006000006327984 */ /* 0x000ee20000004a00 */
[----:B------:R-:W-:Y:S02]  /*22e0*/  FFMA R11, R8, R30, R11 ;  /* 0x0000001e080b7223 */ /* 0x000fe4000000000b */
[-C--:B------:R-:W-:Y:S02]  /*22f0*/  FFMA R32, R42, R9.reuse, R32 ;  /* 0x000000092a207223 */ /* 0x080fe40000000020 */
[----:B------:R-:W-:Y:S02]  /*2300*/  FFMA R30, R30, R9, R36 ;  /* 0x000000091e1e7223 */ /* 0x000fe40000000024 */
[C---:B----4-:R-:W-:Y:S01]  /*2310*/  FFMA R21, R22.reuse, R34, R21 ;  /* 0x0000002216157223 */ /* 0x050fe20000000015 */
[----:B------:R-:W-:Y:S01]  /*2320*/  LDS.64 R36, [R6.X4+0x700] ;  /* 0x0007000006247984 */ /* 0x000fe20000004a00 */
[----:B------:R-:W-:-:S02]  /*2330*/  FFMA R22, R22, R38, R11 ;  /* 0x0000002616167223 */ /* 0x000fc4000000000b */
[-C--:B------:R-:W-:Y:S01]  /*2340*/  FFMA R32, R34, R23.reuse, R32 ;  /* 0x0000001722207223 */ /* 0x080fe20000000020 */
[----:B------:R-:W4:Y:S01]  /*2350*/  LDS.128 R8, [R69+0x10f0] ;  /* 0x0010f00045087984 */ /* 0x000f220000000c00 */
[----:B------:R-:W-:Y:S02]  /*2360*/  FFMA R30, R38, R23, R30 ;  /* 0x00000017261e7223 */ /* 0x000fe4000000001e */
[C---:B0-----:R-:W-:Y:S02]  /*2370*/  FFMA R34, R26.reuse, R43, R21 ;  /* 0x0000002b1a227223 */ /* 0x041fe40000000015 */
[----:B------:R-:W-:Y:S02]  /*2380*/  FFMA R22, R26, R31, R22 ;  /* 0x0000001f1a167223 */ /* 0x000fe40000000016 */
[-C--:B------:R-:W-:Y:S02]  /*2390*/  FFMA R32, R43, R27.reuse, R32 ;  /* 0x0000001b2b207223 */ /* 0x080fe40000000020 */
[----:B------:R-:W-:Y:S01]  /*23a0*/  FFMA R30, R31, R27, R30 ;  /* 0x0000001b1f1e7223 */ /* 0x000fe2000000001e */
[----:B------:R-:W0:Y:S01]  /*23b0*/  LDS.128 R40, [R69+0x34f0] ;  /* 0x0034f00045287984 */ /* 0x000e220000000c00 */
[----:B------:R-:W-:-:S02]  /*23c0*/  FFMA R34, R35, R23, R34 ;  /* 0x0000001723227223 */ /* 0x000fc40000000022 */
[C---:B------:R-:W-:Y:S02]  /*23d0*/  FFMA R35, R52.reuse, R35, R32 ;  /* 0x0000002334237223 */ /* 0x040fe40000000020 */
[----:B------:R-:W-:Y:S02]  /*23e0*/  FFMA R22, R39, R23, R22 ;  /* 0x0000001727167223 */ /* 0x000fe40000000016 */
[----:B------:R-:W-:Y:S02]  /*23f0*/  FFMA R39, R52, R39, R30 ;  /* 0x0000002734277223 */ /* 0x000fe4000000001e */
[-C--:B-1----:R-:W-:Y:S02]  /*2400*/  FFMA R21, R12, R27.reuse, R34 ;  /* 0x0000001b0c157223 */ /* 0x082fe40000000022 */
[----:B------:R-:W-:Y:S02]  /*2410*/  FFMA R27, R16, R27, R22 ;  /* 0x0000001b101b7223 */ /* 0x000fe40000000016 */
[----:B--2---:R-:W-:-:S02]  /*2420*/  FFMA R35, R12, R28, R35 ;  /* 0x0000001c0c237223 */ /* 0x004fc40000000023 */
[----:B------:R-:W-:Y:S02]  /*2430*/  FFMA R39, R16, R28, R39 ;  /* 0x0000001c10277223 */ /* 0x000fe40000000027 */
[----:B------:R-:W-:Y:S02]  /*2440*/  FFMA R21, R52, R20, R21 ;  /* 0x0000001434157223 */ /* 0x000fe40000000015 */
[-C--:B------:R-:W-:Y:S02]  /*2450*/  FFMA R20, R20, R53.reuse, R35 ;  /* 0x0000003514147223 */ /* 0x080fe40000000023 */
[----:B------:R-:W-:Y:S02]  /*2460*/  FFMA R27, R52, R24, R27 ;  /* 0x00000018341b7223 */ /* 0x000fe4000000001b */
[----:B------:R-:W-:Y:S02]  /*2470*/  FFMA R24, R24, R53, R39 ;  /* 0x0000003518187223 */ /* 0x000fe40000000027 */
[----:B------:R-:W-:Y:S01]  /*2480*/  FFMA R31, R28, R13, R21 ;  /* 0x0000000d1c1f7223 */ /* 0x000fe20000000015 */
[----:B------:R-:W-:Y:S01]  /*2490*/  LDS.64 R38, [R6.X4+0x640] ;  /* 0x0006400006267984 */ /* 0x000fe20000004a00 */
[----:B------:R-:W-:-:S02]  /*24a0*/  FFMA R16, R13, R29, R20 ;  /* 0x0000001d0d107223 */ /* 0x000fc40000000014 */
[----:B------:R-:W-:Y:S01]  /*24b0*/  FFMA R33, R28, R17, R27 ;  /* 0x000000111c217223 */ /* 0x000fe2000000001b */
[----:B------:R-:W1:Y:S01]  /*24c0*/  LDS.128 R20, [R69+0x1100] ;  /* 0x0011000045147984 */ /* 0x000e620000000c00 */
[----:B------:R-:W-:Y:S02]  /*24d0*/  FFMA R29, R17, R29, R24 ;  /* 0x0000001d111d7223 */ /* 0x000fe40000000018 */
[----:B---3--:R-:W-:Y:S01]  /*24e0*/  FFMA R32, R50, R14, R31 ;  /* 0x0000000e32207223 */ /* 0x008fe2000000001f */
[----:B------:R-:W2:Y:S01]  /*24f0*/  LDS.128 R24, [R69+0x3500] ;  /* 0x0035000045187984 */ /* 0x000ea20000000c00 */
[-C--:B------:R-:W-:Y:S02]  /*2500*/  FFMA R14, R14, R51.reuse, R16 ;  /* 0x000000330e0e7223 */ /* 0x080fe40000000010 */
[----:B------:R-:W-:Y:S01]  /*2510*/  FFMA R50, R50, R18, R33 ;  /* 0x0000001232327223 */ /* 0x000fe20000000021 */
[----:B------:R-:W3:Y:S01]  /*2520*/  LDS.64 R12, [R6.X4+0x608] ;  /* 0x00060800060c7984 */ /* 0x000ee20000004a00 */
[----:B------:R-:W-:-:S02]  /*2530*/  FFMA R18, R18, R51, R29 ;  /* 0x0000003312127223 */ /* 0x000fc4000000001d */
[----:B----4-:R-:W-:Y:S01]  /*2540*/  FFMA R52, R11, R36, R32 ;  /* 0x000000240b347223 */ /* 0x010fe20000000020 */
[----:B------:R-:W4:Y:S01]  /*2550*/  LDS.64 R16, [R6.X4+0x708] ;  /* 0x0007080006107984 */ /* 0x000f220000004a00 */
[----:B0-----:R-:W-:Y:S02]  /*2560*/  FFMA R50, R36, R43, R50 ;  /* 0x0000002b24327223 */ /* 0x001fe40000000032 */
[-C--:B------:R-:W-:Y:S01]  /*2570*/  FFMA R52, R15, R51.reuse, R52 ;  /* 0x000000330f347223 */ /* 0x080fe20000000034 */
[----:B------:R-:W0:Y:S01]  /*2580*/  LDS.128 R28, [R69+0x10e0] ;  /* 0x0010e000451c7984 */ /* 0x000e220000000c00 */
[----:B------:R-:W-:Y:S02]  /*2590*/  FFMA R50, R19, R51, R50 ;  /* 0x0000003313327223 */ /* 0x000fe40000000032 */
[-C--:B------:R-:W-:Y:S01]  /*25a0*/  FFMA R14, R11, R37.reuse, R14 ;  /* 0x000000250b0e7223 */ /* 0x080fe2000000000e */
[----:B------:R-:W0:Y:S01]  /*25b0*/  LDS.128 R32, [R69+0x34e0] ;  /* 0x0034e00045207984 */ /* 0x000e220000000c00 */
[----:B------:R-:W-:-:S02]  /*25c0*/  FFMA R18, R43, R37, R18 ;  /* 0x000000252b127223 */ /* 0x000fc40000000012 */
[-C--:B-1----:R-:W-:Y:S02]  /*25d0*/  FFMA R11, R20, R37.reuse, R52 ;  /* 0x00000025140b7223 */ /* 0x082fe40000000034 */
[----:B------:R-:W-:Y:S01]  /*25e0*/  LDS.64 R52, [R6.X4+0x648] ;  /* 0x0006480006347984 */ /* 0x000fe20000004a00 */
[----:B--2---:R-:W-:-:S03]  /*25f0*/  FFMA R37, R24, R37, R50 ;  /* 0x0000002518257223 */ /* 0x004fc60000000032 */
[----:B------:R-:W1:Y:S01]  /*2600*/  LDS.64 R50, [R6.X4+0x740] ;  /* 0x0007400006327984 */ /* 0x000e620000004a00 */
[C---:B---3--:R-:W-:Y:S02]  /*2610*/  FFMA R15, R12.reuse, R15, R14 ;  /* 0x0000000f0c0f7223 */ /* 0x048fe4000000000e */
[----:B------:R-:W-:Y:S02]  /*2620*/  FFMA R19, R12, R19, R18 ;  /* 0x000000130c137223 */ /* 0x000fe40000000012 */
[-C--:B----4-:R-:W-:Y:S02]  /*2630*/  FFMA R15, R20, R16.reuse, R15 ;  /* 0x00000010140f7223 */ /* 0x090fe4000000000f */
[----:B------:R-:W-:Y:S02]  /*2640*/  FFMA R19, R24, R16, R19 ;  /* 0x0000001018137223 */ /* 0x000fe40000000013 */
[----:B0-----:R-:W-:Y:S02]  /*2650*/  FFMA R11, R12, R28, R11 ;  /* 0x0000001c0c0b7223 */ /* 0x001fe4000000000b */
[----:B------:R-:W-:-:S02]  /*2660*/  FFMA R28, R28, R13, R15 ;  /* 0x0000000d1c1c7223 */ /* 0x000fc4000000000f */
[----:B------:R-:W-:Y:S02]  /*2670*/  FFMA R37, R12, R32, R37 ;  /* 0x000000200c257223 */ /* 0x000fe40000000025 */
[----:B------:R-:W-:Y:S02]  /*2680*/  FFMA R24, R32, R13, R19 ;  /* 0x0000000d20187223 */ /* 0x000fe40000000013 */
[----:B------:R-:W0:Y:S01]  /*2690*/  LDS.128 R12, [R69+0x1110] ;  /* 0x00111000450c7984 */ /* 0x000e220000000c00 */
[C---:B------:R-:W-:Y:S02]  /*26a0*/  FFMA R11, R16.reuse, R21, R11 ;  /* 0x00000015100b7223 */ /* 0x040fe4000000000b */
[----:B------:R-:W-:Y:S02]  /*26b0*/  FFMA R28, R21, R17, R28 ;  /* 0x00000011151c7223 */ /* 0x000fe4000000001c */
[----:B------:R-:W2:Y:S01]  /*26c0*/  LDS.64 R20, [R6.X4+0x680] ;  /* 0x0006800006147984 */ /* 0x000ea20000004a00 */
[----:B------:R-:W-:-:S02]  /*26d0*/  FFMA R37, R16, R25, R37 ;  /* 0x0000001910257223 */ /* 0x000fc40000000025 */
[----:B------:R-:W-:Y:S02]  /*26e0*/  FFMA R24, R25, R17, R24 ;  /* 0x0000001119187223 */ /* 0x000fe40000000018 */
[----:B------:R-:W3:Y:S01]  /*26f0*/  LDS.128 R16, [R69+0x3510] ;  /* 0x0035100045107984 */ /* 0x000ee20000000c00 */
[C---:B------:R-:W-:Y:S02]  /*2700*/  FFMA R11, R38.reuse, R29, R11 ;  /* 0x0000001d260b7223 */ /* 0x040fe4000000000b */
[----:B------:R-:W-:Y:S02]  /*2710*/  FFMA R25, R29, R39, R28 ;  /* 0x000000271d197223 */ /* 0x000fe4000000001c */
[----:B------:R-:W4:Y:S01]  /*2720*/  LDS.64 R28, [R6.X4+0x780] ;  /* 0x00078000061c7984 */ /* 0x000f220000004a00 */
[----:B------:R-:W-:Y:S02]  /*2730*/  FFMA R37, R38, R33, R37 ;  /* 0x0000002126257223 */ /* 0x000fe40000000025 */
[----:B------:R-:W-:-:S02]  /*2740*/  FFMA R24, R33, R39, R24 ;  /* 0x0000002721187223 */ /* 0x000fc40000000018 */
[C---:B-1----:R-:W-:Y:S02]  /*2750*/  FFMA R37, R50.reuse, R26, R37 ;  /* 0x0000001a32257223 */ /* 0x042fe40000000025 */
[----:B------:R-:W-:Y:S02]  /*2760*/  FFMA R11, R50, R22, R11 ;  /* 0x00000016320b7223 */ /* 0x000fe4000000000b */
[-C--:B------:R-:W-:Y:S02]  /*2770*/  FFMA R25, R22, R51.reuse, R25 ;  /* 0x0000003316197223 */ /* 0x080fe40000000019 */
[----:B------:R-:W-:Y:S02]  /*2780*/  FFMA R33, R26, R51, R24 ;  /* 0x000000331a217223 */ /* 0x000fe40000000018 */
[-C--:B------:R-:W-:Y:S02]  /*2790*/  FFMA R22, R30, R39.reuse, R11 ;  /* 0x000000271e167223 */ /* 0x080fe4000000000b */
[----:B------:R-:W-:-:S02]  /*27a0*/  FFMA R24, R34, R39, R37 ;  /* 0x0000002722187223 */ /* 0x000fc40000000025 */
[----:B------:R-:W-:Y:S01]  /*27b0*/  FFMA R25, R52, R30, R25 ;  /* 0x0000001e34197223 */ /* 0x000fe20000000019 */
[----:B------:R-:W1:Y:S01]  /*27c0*/  LDS.64 R36, [R6.X4+0x688] ;  /* 0x0006880006247984 */ /* 0x000e620000004a00 */
[----:B------:R-:W-:Y:S02]  /*27d0*/  FFMA R22, R23, R51, R22 ;  /* 0x0000003317167223 */ /* 0x000fe40000000016 */
[----:B------:R-:W-:Y:S01]  /*27e0*/  FFMA R26, R58, R23, R25 ;  /* 0x000000173a1a7223 */ /* 0x000fe20000000019 */
[----:B------:R-:W-:Y:S01]  /*27f0*/  LDS.64 R38, [R6.X4+0x900] ;  /* 0x0009000006267984 */ /* 0x000fe20000004a00 */
[C---:B------:R-:W-:Y:S02]  /*2800*/  FFMA R33, R52.reuse, R34, R33 ;  /* 0x0000002234217223 */ /* 0x040fe40000000021 */
[----:B------:R-:W-:Y:S02]  /*2810*/  FFMA R11, R52, R31, R22 ;  /* 0x0000001f340b7223 */ /* 0x000fe40000000016 */
[----:B------:R-:W-:-:S02]  /*2820*/  FFMA R26, R31, R53, R26 ;  /* 0x000000351f1a7223 */ /* 0x000fc4000000001a */
[----:B------:R-:W-:Y:S02]  /*2830*/  FFMA R24, R27, R51, R24 ;  /* 0x000000331b187223 */ /* 0x000fe40000000018 */
[C---:B------:R-:W-:Y:S02]  /*2840*/  FFMA R30, R58.reuse, R27, R33 ;  /* 0x0000001b3a1e7223 */ /* 0x040fe40000000021 */
[----:B0-----:R-:W-:Y:S02]  /*2850*/  FFMA R11, R58, R12, R11 ;  /* 0x0000000c3a0b7223 */ /* 0x001fe4000000000b */
[----:B------:R-:W-:Y:S02]  /*2860*/  FFMA R26, R12, R59, R26 ;  /* 0x0000003b0c1a7223 */ /* 0x000fe4000000001a */
[----:B------:R-:W-:Y:S02]  /*2870*/  FFMA R23, R52, R35, R24 ;  /* 0x0000002334177223 */ /* 0x000fe40000000018 */
[----:B------:R-:W-:-:S02]  /*2880*/  FFMA R30, R35, R53, R30 ;  /* 0x00000035231e7223 */ /* 0x000fc4000000001e */
[----:B--2---:R-:W-:Y:S01]  /*2890*/  FFMA R11, R20, R8, R11 ;  /* 0x00000008140b7223 */ /* 0x004fe2000000000b */
[----:B------:R-:W-:Y:S01]  /*28a0*/  LDS.128 R32, [R69+0x3540] ;  /* 0x0035400045207984 */ /* 0x000fe20000000c00 */
[----:B------:R-:W-:Y:S02]  /*28b0*/  FFMA R8, R8, R21, R26 ;  /* 0x0000001508087223 */ /* 0x000fe4000000001a */
[----:B---3--:R-:W-:Y:S01]  /*28c0*/  FFMA R23, R58, R16, R23 ;  /* 0x000000103a177223 */ /* 0x008fe20000000017 */
[----:B------:R-:W-:Y:S01]  /*28d0*/  LDS.128 R24, [R69+0x1120] ;  /* 0x0011200045187984 */ /* 0x000fe20000000c00 */
[----:B------:R-:W-:Y:S02]  /*28e0*/  FFMA R30, R16, R59, R30 ;  /* 0x0000003b101e7223 */ /* 0x000fe4000000001e */
[----:B----4-:R-:W-:Y:S01]  /*28f0*/  FFMA R16, R28, R13, R11 ;  /* 0x0000000d1c107223 */ /* 0x010fe2000000000b */
[----:B------:R-:W-:Y:S01]  /*2900*/  LDS.64 R52, [R6.X4+0x908] ;  /* 0x0009080006347984 */ /* 0x000fe20000004a00 */
[----:B------:R-:W-:-:S02]  /*2910*/  FFMA R8, R13, R29, R8 ;  /* 0x0000001d0d087223 */ /* 0x000fc40000000008 */
[----:B------:R-:W-:Y:S01]  /*2920*/  FFMA R23, R20, R40, R23 ;  /* 0x0000002814177223 */ /* 0x000fe20000000017 */
[----:B------:R-:W0:Y:S01]  /*2930*/  LDS.64 R12, [R6.X4+0x788] ;  /* 0x00078800060c7984 */ /* 0x000e220000004a00 */
[----:B------:R-:W-:Y:S02]  /*2940*/  FFMA R40, R40, R21, R30 ;  /* 0x0000001528287223 */ /* 0x000fe4000000001e */
[----:B------:R-:W-:Y:S02]  /*2950*/  FFMA R28, R28, R17, R23 ;  /* 0x000000111c1c7223 */ /* 0x000fe40000000017 */
[----:B------:R-:W-:Y:S02]  /*2960*/  FFMA R40, R17, R29, R40 ;  /* 0x0000001d11287223 */ /* 0x000fe40000000028 */
[-C--:B------:R-:W-:Y:S02]  /*2970*/  FFMA R28, R41, R21.reuse, R28 ;  /* 0x00000015291c7223 */ /* 0x080fe4000000001c */
[----:B------:R-:W-:-:S02]  /*2980*/  FFMA R11, R9, R21, R16 ;  /* 0x00000015090b7223 */ /* 0x000fc40000000010 */
[----:B------:R-:W2:Y:S01]  /*2990*/  LDS.64 R16, [R6.X4+0x800] ;  /* 0x0008000006107984 */ /* 0x000ea20000004a00 */
[-C--:B------:R-:W-:Y:S02]  /*29a0*/  FFMA R43, R18, R29.reuse, R28 ;  /* 0x0000001d122b7223 */ /* 0x080fe4000000001c */
[----:B------:R-:W-:Y:S01]  /*29b0*/  FFMA R11, R14, R29, R11 ;  /* 0x0000001d0e0b7223 */ /* 0x000fe2000000000b */
[----:B------:R-:W3:Y:S01]  /*29c0*/  LDS.128 R20, [R69+0x3520] ;  /* 0x0035200045147984 */ /* 0x000ee20000000c00 */
[C---:B-1----:R-:W-:Y:S02]  /*29d0*/  FFMA R51, R36.reuse, R41, R40 ;  /* 0x0000002924337223 */ /* 0x042fe40000000028 */
[C---:B------:R-:W-:Y:S01]  /*29e0*/  FFMA R9, R36.reuse, R9, R8 ;  /* 0x0000000924097223 */ /* 0x040fe20000000008 */
[----:B------:R-:W1:Y:S01]  /*29f0*/  LDS.128 R28, [R69+0x1140] ;  /* 0x00114000451c7984 */ /* 0x000e620000000c00 */
[C---:B------:R-:W-:Y:S02]  /*2a00*/  FFMA R11, R36.reuse, R10, R11 ;  /* 0x0000000a240b7223 */ /* 0x040fe4000000000b */
[----:B------:R-:W-:Y:S01]  /*2a10*/  FFMA R43, R36, R42, R43 ;  /* 0x0000002a242b7223 */ /* 0x000fe2000000002b */
[----:B------:R-:W4:Y:S01]  /*2a20*/  LDS.64 R40, [R6.X4+0x808] ;  /* 0x0008080006287984 */ /* 0x000f220000004a00 */
[----:B0-----:R-:W-:-:S02]  /*2a30*/  FFMA R9, R12, R14, R9 ;  /* 0x0000000e0c097223 */ /* 0x001fc40000000009 */
[----:B------:R-:W-:Y:S02]  /*2a40*/  FFMA R51, R12, R18, R51 ;  /* 0x000000120c337223 */ /* 0x000fe40000000033 */
[----:B------:R-:W-:Y:S02]  /*2a50*/  FFMA R10, R10, R37, R9 ;  /* 0x000000250a0a7223 */ /* 0x000fe40000000009 */
[----:B------:R-:W-:Y:S02]  /*2a60*/  FFMA R11, R12, R15, R11 ;  /* 0x0000000f0c0b7223 */ /* 0x000fe4000000000b */
[----:B------:R-:W-:Y:S02]  /*2a70*/  FFMA R42, R42, R37, R51 ;  /* 0x000000252a2a7223 */ /* 0x000fe40000000033 */
[----:B------:R-:W-:Y:S01]  /*2a80*/  FFMA R43, R12, R19, R43 ;  /* 0x000000130c2b7223 */ /* 0x000fe2000000002b */
[----:B------:R-:W-:Y:S01]  /*2a90*/  LDS.64 R50, [R6.X4+0x848] ;  /* 0x0008480006327984 */ /* 0x000fe20000004a00 */
[----:B------:R-:W-:-:S02]  /*2aa0*/  FFMA R10, R15, R13, R10 ;  /* 0x0000000d0f0a7223 */ /* 0x000fc4000000000a */
[----:B--2---:R-:W-:Y:S02]  /*2ab0*/  FFMA R11, R24, R16, R11 ;  /* 0x00000010180b7223 */ /* 0x004fe4000000000b */
[----:B------:R-:W-:Y:S02]  /*2ac0*/  FFMA R42, R19, R13, R42 ;  /* 0x0000000d132a7223 */ /* 0x000fe4000000002a */
[----:B---3--:R-:W-:Y:S01]  /*2ad0*/  FFMA R43, R16, R20, R43 ;  /* 0x00000014102b7223 */ /* 0x008fe2000000002b */
[----:B------:R-:W-:Y:S01]  /*2ae0*/  LDS.128 R12, [R69+0x3550] ;  /* 0x00355000450c7984 */ /* 0x000fe20000000c00 */
[-C--:B------:R-:W-:Y:S02]  /*2af0*/  FFMA R10, R24, R17.reuse, R10 ;  /* 0x00000011180a7223 */ /* 0x080fe4000000000a */
[----:B-1----:R-:W-:Y:S02]  /*2b00*/  FFMA R8, R29, R38, R11 ;  /* 0x000000261d087223 */ /* 0x002fe4000000000b */
[----:B------:R-:W-:-:S02]  /*2b10*/  FFMA R42, R20, R17, R42 ;  /* 0x00000011142a7223 */ /* 0x000fc4000000002a */
[----:B------:R-:W-:Y:S02]  /*2b20*/  FFMA R38, R38, R33, R43 ;  /* 0x0000002126267223 */ /* 0x000fe4000000002b */
[----:B------:R-:W-:Y:S02]  /*2b30*/  FFMA R10, R29, R39, R10 ;  /* 0x000000271d0a7223 */ /* 0x000fe4000000000a */
[----:B------:R-:W-:Y:S02]  /*2b40*/  FFMA R8, R17, R25, R8 ;  /* 0x0000001911087223 */ /* 0x000fe40000000008 */
[----:B------:R-:W-:Y:S02]  /*2b50*/  FFMA R42, R33, R39, R42 ;  /* 0x00000027212a7223 */ /* 0x000fe4000000002a */
[----:B------:R-:W-:Y:S02]  /*2b60*/  FFMA R38, R17, R21, R38 ;  /* 0x0000001511267223 */ /* 0x000fe40000000026 */
[----:B----4-:R-:W-:Y:S01]  /*2b70*/  FFMA R9, R40, R25, R10 ;  /* 0x0000001928097223 */ /* 0x010fe2000000000a */
[----:B------:R-:W-:Y:S01]  /*2b80*/  LDS.128 R16, [R69+0x3530] ;  /* 0x0035300045107984 */ /* 0x000fe20000000c00 */
[----:B------:R-:W-:-:S02]  /*2b90*/  FFMA R29, R39, R30, R8 ;  /* 0x0000001e271d7223 */ /* 0x000fc40000000008 */
[----:B------:R-:W-:Y:S01]  /*2ba0*/  FFMA R39, R39, R34, R38 ;  /* 0x0000002227277223 */ /* 0x000fe20000000026 */
[----:B------:R-:W0:Y:S01]  /*2bb0*/  LDS.64 R24, [R6.X4+0x840] ;  /* 0x0008400006187984 */ /* 0x000e220000004a00 */
[----:B------:R-:W-:Y:S02]  /*2bc0*/  FFMA R21, R40, R21, R42 ;  /* 0x0000001528157223 */ /* 0x000fe4000000002a */
[----:B------:R-:W-:Y:S01]  /*2bd0*/  FFMA R30, R52, R30, R9 ;  /* 0x0000001e341e7223 */ /* 0x000fe20000000009 */
[----:B------:R-:W1:Y:S01]  /*2be0*/  LDS.64 R42, [R6.X4+0x940] ;  /* 0x00094000062a7984 */ /* 0x000e620000004a00 */
[C---:B------:R-:W-:Y:S02]  /*2bf0*/  FFMA R29, R40.reuse, R26, R29 ;  /* 0x0000001a281d7223 */ /* 0x040fe4000000001d */
[----:B------:R-:W-:Y:S01]  /*2c00*/  FFMA R40, R40, R22, R39 ;  /* 0x0000001628287223 */ /* 0x000fe20000000027 */
[----:B------:R-:W2:Y:S01]  /*2c10*/  LDS.128 R8, [R69+0x1150] ;  /* 0x0011500045087984 */ /* 0x000ea20000000c00 */
[----:B------:R-:W-:-:S02]  /*2c20*/  FFMA R34, R52, R34, R21 ;  /* 0x0000002234227223 */ /* 0x000fc40000000015 */
[-C--:B------:R-:W-:Y:S01]  /*2c30*/  FFMA R30, R26, R41.reuse, R30 ;  /* 0x000000291a1e7223 */ /* 0x080fe2000000001e */
[----:B------:R-:W3:Y:S01]  /*2c40*/  LDS.128 R36, [R69+0x1130] ;  /* 0x0011300045247984 */ /* 0x000ee20000000c00 */
[----:B------:R-:W-:Y:S02]  /*2c50*/  FFMA R34, R22, R41, R34 ;  /* 0x0000002916227223 */ /* 0x000fe40000000022 */
[C---:B------:R-:W-:Y:S01]  /*2c60*/  FFMA R29, R52.reuse, R31, R29 ;  /* 0x0000001f341d7223 */ /* 0x040fe2000000001d */
[----:B------:R-:W4:Y:S01]  /*2c70*/  LDS.64 R20, [R6.X4+0x948] ;  /* 0x0009480006147984 */ /* 0x000f220000004a00 */
[----:B------:R-:W-:Y:S02]  /*2c80*/  FFMA R22, R31, R53, R30 ;  /* 0x000000351f167223 */ /* 0x000fe4000000001e */
[----:B------:R-:W-:Y:S01]  /*2c90*/  FFMA R40, R52, R35, R40 ;  /* 0x0000002334287223 */ /* 0x000fe20000000028 */
[----:B------:R-:W4:Y:S01]  /*2ca0*/  LDS.64 R30, [R6.X4+0x880] ;  /* 0x00088000061e7984 */ /* 0x000f220000004a00 */
[----:B------:R-:W-:-:S03]  /*2cb0*/  FFMA R34, R35, R53, R34 ;  /* 0x0000003523227223 */ /* 0x000fc60000000022 */
[----:B------:R-:W-:Y:S01]  /*2cc0*/  LDS.64 R52, [R6.X4+0x888] ;  /* 0x0008880006347984 */ /* 0x000fe20000004a00 */
[C---:B0-----:R-:W-:Y:S02]  /*2cd0*/  FFMA R33, R24.reuse, R23, R40 ;  /* 0x0000001718217223 */ /* 0x041fe40000000028 */
[----:B------:R-:W-:Y:S02]  /*2ce0*/  FFMA R29, R24, R27, R29 ;  /* 0x0000001b181d7223 */ /* 0x000fe4000000001d */
[-C--:B------:R-:W-:Y:S02]  /*2cf0*/  FFMA R23, R23, R25.reuse, R34 ;  /* 0x0000001917177223 */ /* 0x080fe40000000022 */
[----:B------:R-:W-:Y:S01]  /*2d00*/  FFMA R22, R27, R25, R22 ;  /* 0x000000191b167223 */ /* 0x000fe20000000016 */
[----:B------:R-:W0:Y:S01]  /*2d10*/  LDS.64 R34, [R6.X4+0x980] ;  /* 0x0009800006227984 */ /* 0x000e220000004a00 */
[----:B-1----:R-:W-:Y:S02]  /*2d20*/  FFMA R33, R42, R12, R33 ;  /* 0x0000000c2a217223 */ /* 0x002fe40000000021 */
[----:B--2---:R-:W-:-:S02]  /*2d30*/  FFMA R29, R8, R42, R29 ;  /* 0x0000002a081d7223 */ /* 0x004fc4000000001d */
[-C--:B------:R-:W-:Y:S02]  /*2d40*/  FFMA R23, R12, R43.reuse, R23 ;  /* 0x0000002b0c177223 */ /* 0x080fe40000000017 */
[----:B------:R-:W-:Y:S02]  /*2d50*/  FFMA R27, R8, R43, R22 ;  /* 0x0000002b081b7223 */ /* 0x000fe40000000016 */
[-C--:B------:R-:W-:Y:S02]  /*2d60*/  FFMA R12, R16, R25.reuse, R33 ;  /* 0x00000019100c7223 */ /* 0x080fe40000000021 */
[----:B---3--:R-:W-:Y:S02]  /*2d70*/  FFMA R8, R36, R25, R29 ;  /* 0x0000001924087223 */ /* 0x008fe4000000001d */
[-C--:B------:R-:W-:Y:S02]  /*2d80*/  FFMA R23, R16, R50.reuse, R23 ;  /* 0x0000003210177223 */ /* 0x080fe40000000017 */
[----:B------:R-:W-:-:S02]  /*2d90*/  FFMA R27, R36, R50, R27 ;  /* 0x00000032241b7223 */ /* 0x000fc4000000001b */
[C---:B------:R-:W-:Y:S02]  /*2da0*/  FFMA R8, R43.reuse, R9, R8 ;  /* 0x000000092b087223 */ /* 0x040fe40000000008 */
[-C--:B------:R-:W-:Y:S02]  /*2db0*/  FFMA R16, R43, R13.reuse, R12 ;  /* 0x0000000d2b107223 */ /* 0x080fe4000000000c */
[C---:B----4-:R-:W-:Y:S01]  /*2dc0*/  FFMA R36, R20.reuse, R13, R23 ;  /* 0x0000000d14247223 */ /* 0x050fe20000000017 */
[----:B------:R-:W1:Y:S01]  /*2dd0*/  LDS.128 R40, [R69+0x1160] ;  /* 0x0011600045287984 */ /* 0x000e620000000c00 */
[----:B------:R-:W-:Y:S02]  /*2de0*/  FFMA R22, R20, R9, R27 ;  /* 0x0000000914167223 */ /* 0x000fe4000000001b */
[C---:B------:R-:W-:Y:S01]  /*2df0*/  FFMA R9, R50.reuse, R37, R8 ;  /* 0x0000002532097223 */ /* 0x040fe20000000008 */
[----:B------:R-:W2:Y:S01]  /*2e00*/  LDS.64 R12, [R6.X4+0x988] ;  /* 0x00098800060c7984 */ /* 0x000ea20000004a00 */
[----:B------:R-:W-:-:S02]  /*2e10*/  FFMA R23, R50, R17, R16 ;  /* 0x0000001132177223 */ /* 0x000fc40000000010 */
[-C--:B------:R-:W-:Y:S01]  /*2e20*/  FFMA R22, R37, R51.reuse, R22 ;  /* 0x0000003325167223 */ /* 0x080fe20000000016 */
[----:B------:R-:W3:Y:S01]  /*2e30*/  LDS.128 R24, [R69+0x3560] ;  /* 0x0035600045187984 */ /* 0x000ee20000000c00 */
[----:B------:R-:W-:Y:S02]  /*2e40*/  FFMA R36, R17, R51, R36 ;  /* 0x0000003311247223 */ /* 0x000fe40000000024 */
[C---:B------:R-:W-:Y:S01]  /*2e50*/  FFMA R9, R20.reuse, R10, R9 ;  /* 0x0000000a14097223 */ /* 0x040fe20000000009 */
[----:B------:R-:W4:Y:S01]  /*2e60*/  LDS.64 R50, [R6.X4+0xa00] ;  /* 0x000a000006327984 */ /* 0x000f220000004a00 */
[----:B------:R-:W-:Y:S02]  /*2e70*/  FFMA R23, R20, R14, R23 ;  /* 0x0000000e14177223 */ /* 0x000fe40000000017 */
[----:B------:R-:W-:Y:S02]  /*2e80*/  FFMA R22, R10, R21, R22 ;  /* 0x000000150a167223 */ /* 0x000fe40000000016 */
[----:B------:R-:W-:-:S02]  /*2e90*/  FFMA R9, R30, R38, R9 ;  /* 0x000000261e097223 */ /* 0x000fc40000000009 */
[----:B------:R-:W-:Y:S02]  /*2ea0*/  FFMA R14, R14, R21, R36 ;  /* 0x000000150e0e7223 */ /* 0x000fe40000000024 */
[----:B------:R-:W-:Y:S01]  /*2eb0*/  FFMA R30, R30, R18, R23 ;  /* 0x000000121e1e7223 */ /* 0x000fe20000000017 */
[----:B------:R-:W-:Y:S01]  /*2ec0*/  LDS.64 R36, [R6.X4+0xb00] ;  /* 0x000b000006247984 */ /* 0x000fe20000004a00 */
[----:B------:R-:W-:Y:S02]  /*2ed0*/  FFMA R38, R38, R31, R22 ;  /* 0x0000001f26267223 */ /* 0x000fe40000000016 */
[----:B0-----:R-:W-:Y:S01]  /*2ee0*/  FFMA R16, R34, R11, R9 ;  /* 0x0000000b22107223 */ /* 0x001fe20000000009 */
[----:B------:R-:W0:Y:S01]  /*2ef0*/  LDS.128 R20, [R69+0x1180] ;  /* 0x0011800045147984 */ /* 0x000e220000000c00 */
[----:B------:R-:W-:Y:S02]  /*2f00*/  FFMA R38, R11, R35, R38 ;  /* 0x000000230b267223 */ /* 0x000fe40000000026 */
[-C--:B------:R-:W-:Y:S01]  /*2f10*/  FFMA R14, R18, R31.reuse, R14 ;  /* 0x0000001f120e7223 */ /* 0x080fe2000000000e */
[----:B------:R-:W0:Y:S01]  /*2f20*/  LDS.128 R8, [R69+0x3580] ;  /* 0x0035800045087984 */ /* 0x000e220000000c00 */
[----:B------:R-:W-:-:S02]  /*2f30*/  FFMA R16, R39, R31, R16 ;  /* 0x0000001f27107223 */ /* 0x000fc40000000010 */
[----:B------:R-:W-:Y:S02]  /*2f40*/  FFMA R39, R52, R39, R38 ;  /* 0x0000002734277223 */ /* 0x000fe40000000026 */
[----:B------:R-:W-:Y:S02]  /*2f50*/  FFMA R30, R34, R15, R30 ;  /* 0x0000000f221e7223 */ /* 0x000fe4000000001e */
[----:B------:R-:W-:Y:S02]  /*2f60*/  FFMA R14, R15, R35, R14 ;  /* 0x000000230f0e7223 */ /* 0x000fe4000000000e */
[----:B------:R-:W-:Y:S02]  /*2f70*/  FFMA R30, R19, R31, R30 ;  /* 0x0000001f131e7223 */ /* 0x000fe4000000001e */
[----:B-1----:R-:W-:Y:S02]  /*2f80*/  FFMA R15, R40, R35, R16 ;  /* 0x00000023280f7223 */ /* 0x002fe40000000010 */
[----:B------:R-:W-:-:S02]  /*2f90*/  FFMA R19, R52, R19, R14 ;  /* 0x0000001334137223 */ /* 0x000fc4000000000e */
[----:B--2---:R-:W-:Y:S02]  /*2fa0*/  FFMA R39, R40, R12, R39 ;  /* 0x0000000c28277223 */ /* 0x004fe40000000027 */
[----:B------:R-:W-:Y:S02]  /*2fb0*/  FFMA R15, R52, R28, R15 ;  /* 0x0000001c340f7223 */ /* 0x000fe4000000000f */
[----:B------:R-:W-:Y:S02]  /*2fc0*/  FFMA R28, R28, R53, R39 ;  /* 0x000000351c1c7223 */ /* 0x000fe40000000027 */
[C---:B---3--:R-:W-:Y:S01]  /*2fd0*/  FFMA R35, R24.reuse, R35, R30 ;  /* 0x0000002318237223 */ /* 0x048fe2000000001e */
[----:B------:R-:W1:Y:S01]  /*2fe0*/  LDS.64 R38, [R6.X4+0xa08] ;  /* 0x000a080006267984 */ /* 0x000e620000004a00 */
[----:B------:R-:W-:Y:S02]  /*2ff0*/  FFMA R19, R24, R12, R19 ;  /* 0x0000000c18137223 */ /* 0x000fe40000000013 */
[----:B------:R-:W-:-:S02]  /*3000*/  FFMA R35, R52, R32, R35 ;  /* 0x0000002034237223 */ /* 0x000fc40000000023 */
[----:B------:R-:W-:Y:S02]  /*3010*/  FFMA R32, R32, R53, R19 ;  /* 0x0000003520207223 */ /* 0x000fe40000000013 */
[C---:B------:R-:W-:Y:S01]  /*3020*/  FFMA R15, R12.reuse, R41, R15 ;  /* 0x000000290c0f7223 */ /* 0x040fe2000000000f */
[----:B------:R-:W2:Y:S01]  /*3030*/  LDS.128 R16, [R69+0x1190] ;  /* 0x0011900045107984 */ /* 0x000ea20000000c00 */
[----:B------:R-:W-:Y:S02]  /*3040*/  FFMA R28, R41, R13, R28 ;  /* 0x0000000d291c7223 */ /* 0x000fe4000000001c */
[----:B------:R-:W-:Y:S01]  /*3050*/  FFMA R35, R12, R25, R35 ;  /* 0x000000190c237223 */ /* 0x000fe20000000023 */
[----:B------:R-:W-:Y:S01]  /*3060*/  LDS.64 R52, [R6.X4+0xa40] ;  /* 0x000a400006347984 */ /* 0x000fe20000004a00 */
[----:B------:R-:W-:Y:S02]  /*3070*/  FFMA R32, R25, R13, R32 ;  /* 0x0000000d19207223 */ /* 0x000fe40000000020 */
[----:B----4-:R-:W-:Y:S01]  /*3080*/  FFMA R33, R50, R42, R15 ;  /* 0x0000002a32217223 */ /* 0x010fe2000000000f */
[----:B------:R-:W3:Y:S01]  /*3090*/  LDS.64 R24, [R6.X4+0xb08] ;  /* 0x000b080006187984 */ /* 0x000ee20000004a00 */
[----:B------:R-:W-:-:S02]  /*30a0*/  FFMA R42, R42, R51, R28 ;  /* 0x000000332a2a7223 */ /* 0x000fc4000000001c */
[----:B------:R-:W-:Y:S01]  /*30b0*/  FFMA R50, R50, R26, R35 ;  /* 0x0000001a32327223 */ /* 0x000fe20000000023 */
[----:B------:R-:W4:Y:S01]  /*30c0*/  LDS.128 R12, [R69+0x3590] ;  /* 0x00359000450c7984 */ /* 0x000f220000000c00 */
[----:B------:R-:W-:Y:S02]  /*30d0*/  FFMA R26, R26, R51, R32 ;  /* 0x000000331a1a7223 */ /* 0x000fe40000000020 */
[C---:B0-----:R-:W-:Y:S01]  /*30e0*/  FFMA R40, R23.reuse, R36, R33 ;  /* 0x0000002417287223 */ /* 0x041fe20000000021 */
[----:B------:R-:W0:Y:S01]  /*30f0*/  LDS.128 R28, [R69+0x1170] ;  /* 0x00117000451c7984 */ /* 0x000e220000000c00 */
[----:B------:R-:W-:Y:S02]  /*3100*/  FFMA R42, R23, R37, R42 ;  /* 0x00000025172a7223 */ /* 0x000fe4000000002a */
[----:B------:R-:W-:Y:S01]  /*3110*/  FFMA R50, R36, R11, R50 ;  /* 0x0000000b24327223 */ /* 0x000fe20000000032 */
[----:B------:R-:W0:Y:S01]  /*3120*/  LDS.128 R32, [R69+0x3570] ;  /* 0x0035700045207984 */ /* 0x000e220000000c00 */
[----:B------:R-:W-:-:S02]  /*3130*/  FFMA R26, R11, R37, R26 ;  /* 0x000000250b1a7223 */ /* 0x000fc4000000001a */
[-C--:B------:R-:W-:Y:S02]  /*3140*/  FFMA R40, R43, R51.reuse, R40 ;  /* 0x000000332b287223 */ /* 0x080fe40000000028 */
[----:B------:R-:W-:Y:S02]  /*3150*/  FFMA R50, R27, R51, R50 ;  /* 0x000000331b327223 */ /* 0x000fe40000000032 */
[C---:B-1----:R-:W-:Y:S02]  /*3160*/  FFMA R11, R38.reuse, R43, R42 ;  /* 0x0000002b260b7223 */ /* 0x042fe4000000002a */
[----:B------:R-:W1:Y:S01]  /*3170*/  LDS.64 R42, [R6.X4+0xb40] ;  /* 0x000b4000062a7984 */ /* 0x000e620000004a00 */
[----:B------:R-:W-:Y:S02]  /*3180*/  FFMA R27, R38, R27, R26 ;  /* 0x0000001b261b7223 */ /* 0x000fe4000000001a */
[C---:B--2---:R-:W-:Y:S02]  /*3190*/  FFMA R23, R16.reuse, R37, R40 ;  /* 0x0000002510177223 */ /* 0x044fe40000000028 */
[----:B---3--:R-:W-:-:S02]  /*31a0*/  FFMA R11, R16, R24, R11 ;  /* 0x00000018100b7223 */ /* 0x008fc4000000000b */
[C---:B----4-:R-:W-:Y:S02]  /*31b0*/  FFMA R37, R12.reuse, R37, R50 ;  /* 0x000000250c257223 */ /* 0x050fe40000000032 */
[----:B------:R-:W2:Y:S01]  /*31c0*/  LDS.64 R50, [R6.X4+0xa48] ;  /* 0x000a480006327984 */ /* 0x000ea20000004a00 */
[----:B------:R-:W-:Y:S02]  /*31d0*/  FFMA R27, R12, R24, R27 ;  /* 0x000000180c1b7223 */ /* 0x000fe4000000001b */
[----:B0-----:R-:W-:Y:S02]  /*31e0*/  FFMA R23, R38, R28, R23 ;  /* 0x0000001c26177223 */ /* 0x001fe40000000017 */
[----:B------:R-:W-:Y:S02]  /*31f0*/  FFMA R28, R28, R39, R11 ;  /* 0x000000271c1c7223 */ /* 0x000fe4000000000b */
[----:B------:R-:W-:Y:S02]  /*3200*/  FFMA R37, R38, R32, R37 ;  /* 0x0000002026257223 */ /* 0x000fe40000000025 */
[----:B------:R-:W-:-:S02]  /*3210*/  FFMA R11, R24, R17, R23 ;  /* 0x00000011180b7223 */ /* 0x000fc40000000017 */
[----:B------:R-:W-:Y:S02]  /*3220*/  FFMA R28, R17, R25, R28 ;  /* 0x00000019111c7223 */ /* 0x000fe4000000001c */
[----:B------:R-:W0:Y:S01]  /*3230*/  LDS.64 R16, [R6.X4+0xb48] ;  /* 0x000b480006107984 */ /* 0x000e220000004a00 */
[----:B------:R-:W-:Y:S02]  /*3240*/  FFMA R32, R32, R39, R27 ;  /* 0x0000002720207223 */ /* 0x000fe4000000001b */
[----:B------:R-:W-:Y:S02]  /*3250*/  FFMA R37, R24, R13, R37 ;  /* 0x0000000d18257223 */ /* 0x000fe40000000025 */
[----:B------:R-:W-:Y:S02]  /*3260*/  FFMA R32, R13, R25, R32 ;  /* 0x000000190d207223 */ /* 0x000fe40000000020 */
[C---:B------:R-:W-:Y:S01]  /*3270*/  FFMA R23, R52.reuse, R33, R37 ;  /* 0x0000002134177223 */ /* 0x040fe20000000025 */
[----:B------:R-:W3:Y:S01]  /*3280*/  LDS.128 R24, [R69+0x11a0] ;  /* 0x0011a00045187984 */ /* 0x000ee20000000c00 */
[----:B------:R-:W-:-:S02]  /*3290*/  FFMA R11, R52, R29, R11 ;  /* 0x0000001d340b7223 */ /* 0x000fc4000000000b */
[-C--:B------:R-:W-:Y:S01]  /*32a0*/  FFMA R40, R29, R53.reuse, R28 ;  /* 0x000000351d287223 */ /* 0x080fe2000000001c */
[----:B------:R-:W4:Y:S01]  /*32b0*/  LDS.128 R36, [R69+0x35a0] ;  /* 0x0035a00045247984 */ /* 0x000f220000000c00 */
[----:B------:R-:W-:Y:S02]  /*32c0*/  FFMA R32, R33, R53, R32 ;  /* 0x0000003521207223 */ /* 0x000fe40000000020 */
[----:B-1----:R-:W-:Y:S01]  /*32d0*/  FFMA R33, R18, R43, R40 ;  /* 0x0000002b12217223 */ /* 0x002fe20000000028 */
[----:B------:R-:W1:Y:S01]  /*32e0*/  LDS.64 R12, [R6.X4+0xa80] ;  /* 0x000a8000060c7984 */ /* 0x000e620000004a00 */
[C---:B------:R-:W-:Y:S02]  /*32f0*/  FFMA R11, R42.reuse, R18, R11 ;  /* 0x000000122a0b7223 */ /* 0x040fe4000000000b */
[----:B------:R-:W-:Y:S01]  /*3300*/  FFMA R23, R42, R14, R23 ;  /* 0x0000000e2a177223 */ /* 0x000fe20000000017 */
[----:B------:R-:W1:Y:S01]  /*3310*/  LDS.64 R28, [R6.X4+0xb80] ;  /* 0x000b8000061c7984 */ /* 0x000e620000004a00 */
[----:B------:R-:W-:-:S02]  /*3320*/  FFMA R18, R30, R53, R11 ;  /* 0x000000351e127223 */ /* 0x000fc4000000000b */
[----:B------:R-:W-:Y:S01]  /*3330*/  FFMA R11, R14, R43, R32 ;  /* 0x0000002b0e0b7223 */ /* 0x000fe20000000020 */
[----:B------:R-:W1:Y:S01]  /*3340*/  LDS.64 R40, [R6.X4+0xa88] ;  /* 0x000a880006287984 */ /* 0x000e620000004a00 */
[----:B------:R-:W-:Y:S02]  /*3350*/  FFMA R42, R34, R53, R23 ;  /* 0x00000035222a7223 */ /* 0x000fe40000000017 */
[C---:B--2---:R-:W-:Y:S01]  /*3360*/  FFMA R33, R50.reuse, R30, R33 ;  /* 0x0000001e32217223 */ /* 0x044fe20000000021 */
[----:B------:R-:W-:Y:S01]  /*3370*/  LDS.64 R52, [R6.X4+0xd08] ;  /* 0x000d080006347984 */ /* 0x000fe20000004a00 */
[-C--:B------:R-:W-:Y:S02]  /*3380*/  FFMA R18, R19, R43.reuse, R18 ;  /* 0x0000002b13127223 */ /* 0x080fe40000000012 */
[----:B------:R-:W-:Y:S02]  /*3390*/  FFMA R11, R50, R34, R11 ;  /* 0x00000022320b7223 */ /* 0x000fe4000000000b */
[----:B------:R-:W-:-:S04]  /*33a0*/  FFMA R42, R15, R43, R42 ;  /* 0x0000002b0f2a7223 */ /* 0x000fc8000000002a */
[----:B------:R-:W-:Y:S02]  /*33b0*/  FFMA R23, R50, R35, R42 ;  /* 0x0000002332177223 */ /* 0x000fe4000000002a */
[----:B------:R-:W2:Y:S01]  /*33c0*/  LDS.64 R42, [R6.X4+0xb88] ;  /* 0x000b8800062a7984 */ /* 0x000ea20000004a00 */
[----:B0-----:R-:W-:Y:S02]  /*33d0*/  FFMA R14, R16, R19, R33 ;  /* 0x00000013100e7223 */ /* 0x001fe40000000021 */
[----:B------:R-:W-:Y:S02]  /*33e0*/  FFMA R19, R50, R31, R18 ;  /* 0x0000001f32137223 */ /* 0x000fe40000000012 */
[C---:B------:R-:W-:Y:S02]  /*33f0*/  FFMA R18, R16.reuse, R15, R11 ;  /* 0x0000000f10127223 */ /* 0x040fe4000000000b */
[----:B------:R-:W-:Y:S02]  /*3400*/  FFMA R14, R31, R51, R14 ;  /* 0x000000331f0e7223 */ /* 0x000fe4000000000e */
[----:B---3--:R-:W-:-:S02]  /*3410*/  FFMA R19, R16, R24, R19 ;  /* 0x0000001810137223 */ /* 0x008fc40000000013 */
[----:B------:R-:W-:Y:S02]  /*3420*/  FFMA R18, R35, R51, R18 ;  /* 0x0000003323127223 */ /* 0x000fe40000000012 */
[----:B----4-:R-:W-:Y:S01]  /*3430*/  FFMA R23, R16, R36, R23 ;  /* 0x0000002410177223 */ /* 0x010fe20000000017 */
[----:B------:R-:W-:Y:S01]  /*3440*/  LDS.128 R32, [R69+0x35d0] ;  /* 0x0035d00045207984 */ /* 0x000fe20000000c00 */
[-C--:B------:R-:W-:Y:S02]  /*3450*/  FFMA R18, R36, R17.reuse, R18 ;  /* 0x0000001124127223 */ /* 0x080fe40000000012 */
[----:B-1----:R-:W-:Y:S01]  /*3460*/  FFMA R19, R12, R20, R19 ;  /* 0x000000140c137223 */ /* 0x002fe20000000013 */
[----:B------:R-:W-:Y:S01]  /*3470*/  LDS.64 R50, [R6.X4+0xc08] ;  /* 0x000c080006327984 */ /* 0x000fe20000004a00 */
[----:B------:R-:W-:Y:S02]  /*3480*/  FFMA R14, R24, R17, R14 ;  /* 0x00000011180e7223 */ /* 0x000fe4000000000e */
[----:B------:R-:W-:-:S02]  /*3490*/  FFMA R23, R12, R8, R23 ;  /* 0x000000080c177223 */ /* 0x000fc40000000017 */
[----:B------:R-:W-:Y:S02]  /*34a0*/  FFMA R12, R28, R25, R19 ;  /* 0x000000191c0c7223 */ /* 0x000fe40000000013 */
[-C--:B------:R-:W-:Y:S02]  /*34b0*/  FFMA R18, R8, R13.reuse, R18 ;  /* 0x0000000d08127223 */ /* 0x080fe40000000012 */
[----:B------:R-:W-:Y:S02]  /*34c0*/  FFMA R14, R20, R13, R14 ;  /* 0x0000000d140e7223 */ /* 0x000fe4000000000e */
[----:B------:R-:W-:Y:S02]  /*34d0*/  FFMA R28, R28, R37, R23 ;  /* 0x000000251c1c7223 */ /* 0x000fe40000000017 */
[-C--:B------:R-:W-:Y:S02]  /*34e0*/  FFMA R11, R21, R13.reuse, R12 ;  /* 0x0000000d150b7223 */ /* 0x080fe4000000000c */
[----:B------:R-:W-:-:S02]  /*34f0*/  FFMA R23, R9, R13, R28 ;  /* 0x0000000d09177223 */ /* 0x000fc4000000001c */
[-C--:B------:R-:W-:Y:S02]  /*3500*/  FFMA R8, R25, R29.reuse, R14 ;  /* 0x0000001d19087223 */ /* 0x080fe4000000000e */
[-C--:B------:R-:W-:Y:S01]  /*3510*/  FFMA R37, R37, R29.reuse, R18 ;  /* 0x0000001d25257223 */ /* 0x080fe20000000012 */
[----:B------:R-:W-:Y:S01]  /*3520*/  LDS.64 R24, [R6.X4+0xc00] ;  /* 0x000c000006187984 */ /* 0x000fe20000004a00 */
[-C--:B------:R-:W-:Y:S02]  /*3530*/  FFMA R11, R26, R29.reuse, R11 ;  /* 0x0000001d1a0b7223 */ /* 0x080fe4000000000b */
[----:B------:R-:W-:Y:S01]  /*3540*/  FFMA R23, R38, R29, R23 ;  /* 0x0000001d26177223 */ /* 0x000fe20000000017 */
[----:B------:R-:W0:Y:S01]  /*3550*/  LDS.128 R16, [R69+0x11b0] ;  /* 0x0011b00045107984 */ /* 0x000e220000000c00 */
[C---:B------:R-:W-:Y:S02]  /*3560*/  FFMA R59, R40.reuse, R21, R8 ;  /* 0x00000015283b7223 */ /* 0x040fe40000000008 */
[C---:B------:R-:W-:Y:S01]  /*3570*/  FFMA R37, R40.reuse, R9, R37 ;  /* 0x0000000928257223 */ /* 0x040fe20000000025 */
[----:B------:R-:W1:Y:S01]  /*3580*/  LDS.128 R12, [R69+0x35b0] ;  /* 0x0035b000450c7984 */ /* 0x000e620000000c00 */
[----:B------:R-:W-:-:S02]  /*3590*/  FFMA R11, R40, R22, R11 ;  /* 0x00000016280b7223 */ /* 0x000fc4000000000b */
[----:B--2---:R-:W-:Y:S01]  /*35a0*/  FFMA R59, R42, R26, R59 ;  /* 0x0000001a2a3b7223 */ /* 0x004fe2000000003b */
[----:B------:R-:W2:Y:S01]  /*35b0*/  LDS.64 R20, [R6.X4+0xd00] ;  /* 0x000d000006147984 */ /* 0x000ea20000004a00 */
[----:B------:R-:W-:Y:S02]  /*35c0*/  FFMA R23, R40, R10, R23 ;  /* 0x0000000a28177223 */ /* 0x000fe40000000017 */
[C---:B------:R-:W-:Y:S01]  /*35d0*/  FFMA R37, R42.reuse, R38, R37 ;  /* 0x000000262a257223 */ /* 0x040fe20000000025 */
[----:B------:R-:W3:Y:S01]  /*35e0*/  LDS.128 R28, [R69+0x11d0] ;  /* 0x0011d000451c7984 */ /* 0x000ee20000000c00 */
[----:B------:R-:W-:Y:S02]  /*35f0*/  FFMA R11, R42, R27, R11 ;  /* 0x0000001b2a0b7223 */ /* 0x000fe4000000000b */
[----:B------:R-:W-:Y:S02]  /*3600*/  FFMA R22, R22, R41, R59 ;  /* 0x0000002916167223 */ /* 0x000fe4000000003b */
[----:B------:R-:W-:-:S02]  /*3610*/  FFMA R23, R42, R39, R23 ;  /* 0x000000272a177223 */ /* 0x000fc40000000017 */
[----:B------:R-:W-:Y:S02]  /*3620*/  FFMA R10, R10, R41, R37 ;  /* 0x000000290a0a7223 */ /* 0x000fe40000000025 */
[-C--:B------:R-:W-:Y:S01]  /*3630*/  FFMA R22, R27, R43.reuse, R22 ;  /* 0x0000002b1b167223 */ /* 0x080fe20000000016 */
[----:B------:R-:W-:Y:S01]  /*3640*/  LDS.64 R40, [R6.X4+0xd48] ;  /* 0x000d480006287984 */ /* 0x000fe20000004a00 */
[----:B------:R-:W-:-:S03]  /*3650*/  FFMA R10, R39, R43, R10 ;  /* 0x0000002b270a7223 */ /* 0x000fc6000000000a */
[----:B------:R-:W-:Y:S04]  /*3660*/  LDS.128 R36, [R69+0x35c0] ;  /* 0x0035c00045247984 */ /* 0x000fe80000000c00 */
[----:B------:R-:W-:Y:S01]  /*3670*/  LDS.64 R42, [R6.X4+0xc48] ;  /* 0x000c4800062a7984 */ /* 0x000fe20000004a00 */
[C---:B0-----:R-:W-:Y:S02]  /*3680*/  FFMA R11, R16.reuse, R24, R11 ;  /* 0x00000018100b7223 */ /* 0x041fe4000000000b */
[-C--:B------:R-:W-:Y:S02]  /*3690*/  FFMA R22, R16, R25.reuse, R22 ;  /* 0x0000001910167223 */ /* 0x080fe40000000016 */
[----:B-1----:R-:W-:Y:S02]  /*36a0*/  FFMA R23, R24, R12, R23 ;  /* 0x0000000c18177223 */ /* 0x002fe40000000017 */
[----:B------:R-:W-:-:S04]  /*36b0*/  FFMA R10, R12, R25, R10 ;  /* 0x000000190c0a7223 */ /* 0x000fc8000000000a */
[----:B--2---:R-:W-:Y:S02]  /*36c0*/  FFMA R10, R33, R21, R10 ;  /* 0x00000015210a7223 */ /* 0x004fe4000000000a */
[----:B---3--:R-:W-:Y:S02]  /*36d0*/  FFMA R8, R29, R20, R11 ;  /* 0x000000141d087223 */ /* 0x008fe4000000000b */
[----:B------:R-:W-:Y:S02]  /*36e0*/  FFMA R20, R20, R33, R23 ;  /* 0x0000002114147223 */ /* 0x000fe40000000017 */
[----:B------:R-:W-:Y:S02]  /*36f0*/  FFMA R8, R25, R17, R8 ;  /* 0x0000001119087223 */ /* 0x000fe40000000008 */
[----:B------:R-:W-:Y:S02]  /*3700*/  FFMA R22, R29, R21, R22 ;  /* 0x000000151d167223 */ /* 0x000fe40000000016 */
[----:B------:R-:W-:-:S02]  /*3710*/  FFMA R20, R25, R13, R20 ;  /* 0x0000000d19147223 */ /* 0x000fc40000000014 */
[C---:B------:R-:W-:Y:S02]  /*3720*/  FFMA R29, R21.reuse, R30, R8 ;  /* 0x0000001e151d7223 */ /* 0x040fe40000000008 */
[C---:B------:R-:W-:Y:S02]  /*3730*/  FFMA R9, R50.reuse, R17, R22 ;  /* 0x0000001132097223 */ /* 0x040fe40000000016 */
[----:B------:R-:W-:Y:S01]  /*3740*/  FFMA R21, R21, R34, R20 ;  /* 0x0000002215157223 */ /* 0x000fe20000000014 */
[----:B------:R-:W0:Y:S01]  /*3750*/  LDS.64 R16, [R6.X4+0xc40] ;  /* 0x000c400006107984 */ /* 0x000e220000004a00 */
[C---:B------:R-:W-:Y:S02]  /*3760*/  FFMA R25, R50.reuse, R13, R10 ;  /* 0x0000000d32197223 */ /* 0x040fe4000000000a */
[----:B------:R-:W-:Y:S01]  /*3770*/  FFMA R29, R50, R18, R29 ;  /* 0x00000012321d7223 */ /* 0x000fe2000000001d */
[----:B------:R-:W-:Y:S01]  /*3780*/  LDS.64 R12, [R6.X4+0xd40] ;  /* 0x000d4000060c7984 */ /* 0x000fe20000004a00 */
[----:B------:R-:W-:-:S02]  /*3790*/  FFMA R30, R52, R30, R9 ;  /* 0x0000001e341e7223 */ /* 0x000fc40000000009 */
[----:B------:R-:W-:Y:S01]  /*37a0*/  FFMA R50, R50, R14, R21 ;  /* 0x0000000e32327223 */ /* 0x000fe20000000015 */
[----:B------:R-:W1:Y:S01]  /*37b0*/  LDS.128 R8, [R69+0x11e0] ;  /* 0x0011e00045087984 */ /* 0x000e620000000c00 */
[----:B------:R-:W-:Y:S02]  /*37c0*/  FFMA R34, R52, R34, R25 ;  /* 0x0000002234227223 */ /* 0x000fe40000000019 */
[-C--:B------:R-:W-:Y:S01]  /*37d0*/  FFMA R30, R18, R51.reuse, R30 ;  /* 0x00000033121e7223 */ /* 0x080fe2000000001e */
[----:B------:R-:W2:Y:S01]  /*37e0*/  LDS.128 R20, [R69+0x35e0] ;  /* 0x0035e00045147984 */ /* 0x000ea20000000c00 */
[----:B------:R-:W-:Y:S02]  /*37f0*/  FFMA R34, R14, R51, R34 ;  /* 0x000000330e227223 */ /* 0x000fe40000000022 */
[----:B------:R-:W-:Y:S01]  /*3800*/  FFMA R29, R52, R31, R29 ;  /* 0x0000001f341d7223 */ /* 0x000fe2000000001d */
[----:B------:R-:W3:Y:S01]  /*3810*/  LDS.128 R24, [R69+0x11c0] ;  /* 0x0011c00045187984 */ /* 0x000ee20000000c00 */
[----:B------:R-:W-:-:S02]  /*3820*/  FFMA R30, R31, R53, R30 ;  /* 0x000000351f1e7223 */ /* 0x000fc4000000001e */
[----:B------:R-:W-:Y:S02]  /*3830*/  FFMA R50, R52, R35, R50 ;  /* 0x0000002334327223 */ /* 0x000fe40000000032 */
[----:B------:R-:W-:Y:S02]  /*3840*/  FFMA R34, R35, R53, R34 ;  /* 0x0000003523227223 */ /* 0x000fe40000000022 */
[----:B------:R-:W4:Y:S01]  /*3850*/  LDS.64 R52, [R6.X4+0xc80] ;  /* 0x000c800006347984 */ /* 0x000f220000004a00 */
[C---:B0-----:R-:W-:Y:S02]  /*3860*/  FFMA R29, R16.reuse, R19, R29 ;  /* 0x00000013101d7223 */ /* 0x041fe4000000001d */
[----:B------:R-:W-:Y:S02]  /*3870*/  FFMA R30, R19, R17, R30 ;  /* 0x00000011131e7223 */ /* 0x000fe4000000001e */
[----:B------:R-:W-:Y:S02]  /*3880*/  FFMA R19, R16, R15, R50 ;  /* 0x0000000f10137223 */ /* 0x000fe40000000032 */
[----:B------:R-:W-:-:S02]  /*3890*/  FFMA R34, R15, R17, R34 ;  /* 0x000000110f227223 */ /* 0x000fc40000000022 */
[CC--:B-1----:R-:W-:Y:S02]  /*38a0*/  FFMA R15, R8.reuse, R13.reuse, R30 ;  /* 0x0000000d080f7223 */ /* 0x0c2fe4000000001e */
[----:B------:R-:W-:Y:S01]  /*38b0*/  FFMA R29, R8, R12, R29 ;  /* 0x0000000c081d7223 */ /* 0x000fe2000000001d */
[----:B------:R-:W0:Y:S01]  /*38c0*/  LDS.64 R30, [R6.X4+0xd80] ;  /* 0x000d8000061e7984 */ /* 0x000e220000004a00 */
[----:B--2---:R-:W-:Y:S02]  /*38d0*/  FFMA R19, R12, R20, R19 ;  /* 0x000000140c137223 */ /* 0x004fe40000000013 */
[----:B------:R-:W-:Y:S02]  /*38e0*/  FFMA R33, R20, R13, R34 ;  /* 0x0000000d14217223 */ /* 0x000fe40000000022 */
[----:B------:R-:W-:Y:S01]  /*38f0*/  FFMA R12, R36, R17, R19 ;  /* 0x00000011240c7223 */ /* 0x000fe20000000013 */
[----:B------:R-:W1:Y:S01]  /*3900*/  LDS.64 R34, [R6.X4+0xc88] ;  /* 0x000c880006227984 */ /* 0x000e620000004a00 */
[----:B---3--:R-:W-:-:S02]  /*3910*/  FFMA R15, R24, R42, R15 ;  /* 0x0000002a180f7223 */ /* 0x008fc4000000000f */
[----:B------:R-:W-:Y:S02]  /*3920*/  FFMA R8, R24, R17, R29 ;  /* 0x0000001118087223 */ /* 0x000fe4000000001d */
[----:B------:R-:W-:Y:S01]  /*3930*/  FFMA R33, R36, R42, R33 ;  /* 0x0000002a24217223 */ /* 0x000fe20000000021 */
[----:B------:R-:W-:Y:S01]  /*3940*/  LDS.128 R16, [R69+0x35f0] ;  /* 0x0035f00045107984 */ /* 0x000fe20000000c00 */
[C---:B------:R-:W-:Y:S02]  /*3950*/  FFMA R8, R13.reuse, R9, R8 ;  /* 0x000000090d087223 */ /* 0x040fe40000000008 */
[----:B------:R-:W-:Y:S02]  /*3960*/  FFMA R24, R13, R21, R12 ;  /* 0x000000150d187223 */ /* 0x000fe4000000000c */
[C---:B------:R-:W-:Y:S02]  /*3970*/  FFMA R36, R40.reuse, R9, R15 ;  /* 0x0000000928247223 */ /* 0x040fe4000000000f */
[----:B------:R-:W-:Y:S01]  /*3980*/  FFMA R50, R40, R21, R33 ;  /* 0x0000001528327223 */ /* 0x000fe20000000021 */
[----:B------:R-:W2:Y:S01]  /*3990*/  LDS.128 R12, [R69+0x11f0] ;  /* 0x0011f000450c7984 */ /* 0x000ea20000000c00 */
[----:B------:R-:W-:-:S02]  /*39a0*/  FFMA R9, R42, R25, R8 ;  /* 0x000000192a097223 */ /* 0x000fc40000000008 */
[----:B------:R-:W-:Y:S01]  /*39b0*/  FFMA R29, R42, R37, R24 ;  /* 0x000000252a1d7223 */ /* 0x000fe20000000018 */
[----:B------:R-:W3:Y:S01]  /*39c0*/  LDS.64 R20, [R6.X4+0xd88] ;  /* 0x000d880006147984 */ /* 0x000ee20000004a00 */
[-C--:B------:R-:W-:Y:S02]  /*39d0*/  FFMA R25, R25, R43.reuse, R36 ;  /* 0x0000002b19197223 */ /* 0x080fe40000000024 */
[----:B------:R-:W-:Y:S02]  /*39e0*/  FFMA R50, R37, R43, R50 ;  /* 0x0000002b25327223 */ /* 0x000fe40000000032 */
[----:B------:R-:W3:Y:S01]  /*39f0*/  LDS.64 R36, [R6.X4+0xe00] ;  /* 0x000e000006247984 */ /* 0x000ee20000004a00 */
[C---:B------:R-:W-:Y:S02]  /*3a00*/  FFMA R29, R40.reuse, R22, R29 ;  /* 0x00000016281d7223 */ /* 0x040fe4000000001d */
[----:B------:R-:W-:Y:S02]  /*3a10*/  FFMA R9, R40, R10, R9 ;  /* 0x0000000a28097223 */ /* 0x000fe40000000009 */
[----:B------:R-:W-:-:S02]  /*3a20*/  FFMA R25, R10, R41, R25 ;  /* 0x000000290a197223 */ /* 0x000fc40000000019 */
[----:B------:R-:W-:Y:S02]  /*3a30*/  FFMA R22, R22, R41, R50 ;  /* 0x0000002916167223 */ /* 0x000fe40000000032 */
[----:B------:R-:W-:Y:S01]  /*3a40*/  LDS.64 R50, [R6.X4+0xf00] ;  /* 0x000f000006327984 */ /* 0x000fe20000004a00 */
[C---:B----4-:R-:W-:Y:S02]  /*3a50*/  FFMA R9, R52.reuse, R26, R9 ;  /* 0x0000001a34097223 */ /* 0x050fe40000000009 */
[----:B------:R-:W-:Y:S01]  /*3a60*/  FFMA R29, R52, R38, R29 ;  /* 0x00000026341d7223 */ /* 0x000fe2000000001d */
[----:B------:R-:W4:Y:S01]  /*3a70*/  LDS.128 R40, [R69+0x1210] ;  /* 0x0012100045287984 */ /* 0x000f220000000c00 */
[-C--:B------:R-:W-:Y:S02]  /*3a80*/  FFMA R26, R26, R53.reuse, R25 ;  /* 0x000000351a1a7223 */ /* 0x080fe40000000019 */
[----:B------:R-:W-:Y:S02]  /*3a90*/  FFMA R22, R38, R53, R22 ;  /* 0x0000003526167223 */ /* 0x000fe40000000016 */
[----:B0-----:R-:W-:-:S02]  /*3aa0*/  FFMA R8, R30, R11, R9 ;  /* 0x0000000b1e087223 */ /* 0x001fc40000000009 */
[----:B------:R-:W-:Y:S02]  /*3ab0*/  FFMA R30, R30, R23, R29 ;  /* 0x000000171e1e7223 */ /* 0x000fe4000000001d */
[-C--:B------:R-:W-:Y:S02]  /*3ac0*/  FFMA R26, R11, R31.reuse, R26 ;  /* 0x0000001f0b1a7223 */ /* 0x080fe4000000001a */
[----:B------:R-:W-:Y:S02]  /*3ad0*/  FFMA R22, R23, R31, R22 ;  /* 0x0000001f17167223 */ /* 0x000fe40000000016 */
[-C--:B------:R-:W-:Y:S02]  /*3ae0*/  FFMA R23, R27, R53.reuse, R8 ;  /* 0x000000351b177223 */ /* 0x080fe40000000008 */
[----:B------:R-:W-:Y:S01]  /*3af0*/  FFMA R30, R39, R53, R30 ;  /* 0x00000035271e7223 */ /* 0x000fe2000000001e */
[----:B------:R-:W0:Y:S01]  /*3b00*/  LDS.128 R8, [R69+0x3610] ;  /* 0x0036100045087984 */ /* 0x000e220000000c00 */
[----:B-1----:R-:W-:-:S02]  /*3b10*/  FFMA R27, R34, R27, R26 ;  /* 0x0000001b221b7223 */ /* 0x002fc4000000001a */
[-C--:B--2---:R-:W-:Y:S01]  /*3b20*/  FFMA R23, R12, R31.reuse, R23 ;  /* 0x0000001f0c177223 */ /* 0x084fe20000000017 */
[----:B------:R-:W-:Y:S01]  /*3b30*/  LDS.64 R52, [R6.X4+0xf40] ;  /* 0x000f400006347984 */ /* 0x000fe20000004a00 */
[----:B------:R-:W-:Y:S02]  /*3b40*/  FFMA R31, R16, R31, R30 ;  /* 0x0000001f101f7223 */ /* 0x000fe4000000001e */
[----:B---3--:R-:W-:Y:S02]  /*3b50*/  FFMA R27, R12, R20, R27 ;  /* 0x000000140c1b7223 */ /* 0x008fe4000000001b */
[C---:B------:R-:W-:Y:S02]  /*3b60*/  FFMA R39, R34.reuse, R39, R22 ;  /* 0x0000002722277223 */ /* 0x040fe40000000016 */
[C---:B------:R-:W-:Y:S02]  /*3b70*/  FFMA R23, R34.reuse, R28, R23 ;  /* 0x0000001c22177223 */ /* 0x040fe40000000017 */
[----:B------:R-:W-:-:S02]  /*3b80*/  FFMA R31, R34, R32, R31 ;  /* 0x00000020221f7223 */ /* 0x000fc4000000001f */
[----:B------:R-:W-:Y:S02]  /*3b90*/  FFMA R28, R28, R35, R27 ;  /* 0x000000231c1c7223 */ /* 0x000fe4000000001b */
[----:B------:R-:W-:Y:S01]  /*3ba0*/  FFMA R39, R16, R20, R39 ;  /* 0x0000001410277223 */ /* 0x000fe20000000027 */
[----:B------:R-:W-:Y:S01]  /*3bb0*/  LDS.128 R24, [R69+0x1200] ;  /* 0x0012000045187984 */ /* 0x000fe20000000c00 */
[C---:B------:R-:W-:Y:S02]  /*3bc0*/  FFMA R23, R20.reuse, R13, R23 ;  /* 0x0000000d14177223 */ /* 0x040fe40000000017 */
[----:B------:R-:W-:Y:S02]  /*3bd0*/  FFMA R31, R20, R17, R31 ;  /* 0x00000011141f7223 */ /* 0x000fe4000000001f */
[----:B------:R-:W-:Y:S02]  /*3be0*/  FFMA R28, R13, R21, R28 ;  /* 0x000000150d1c7223 */ /* 0x000fe4000000001c */
[----:B------:R-:W-:Y:S01]  /*3bf0*/  FFMA R32, R32, R35, R39 ;  /* 0x0000002320207223 */ /* 0x000fe20000000027 */
[----:B------:R-:W-:Y:S01]  /*3c00*/  LDS.64 R12, [R6.X4+0xf08] ;  /* 0x000f0800060c7984 */ /* 0x000fe20000004a00 */
[----:B------:R-:W-:-:S02]  /*3c10*/  FFMA R33, R36, R14, R23 ;  /* 0x0000000e24217223 */ /* 0x000fc40000000017 */
[----:B------:R-:W-:Y:S01]  /*3c20*/  FFMA R32, R17, R21, R32 ;  /* 0x0000001511207223 */ /* 0x000fe20000000020 */
[----:B------:R-:W-:Y:S01]  /*3c30*/  LDS.64 R38, [R6.X4+0xe40] ;  /* 0x000e400006267984 */ /* 0x000fe20000004a00 */
[----:B------:R-:W-:Y:S02]  /*3c40*/  FFMA R36, R36, R18, R31 ;  /* 0x0000001224247223 */ /* 0x000fe4000000001f */
[-C--:B------:R-:W-:Y:S01]  /*3c50*/  FFMA R34, R14, R37.reuse, R28 ;  /* 0x000000250e227223 */ /* 0x080fe2000000001c */
[----:B------:R-:W-:Y:S01]  /*3c60*/  LDS.128 R20, [R69+0x3620] ;  /* 0x0036200045147984 */ /* 0x000fe20000000c00 */
[C---:B----4-:R-:W-:Y:S02]  /*3c70*/  FFMA R14, R43.reuse, R50, R33 ;  /* 0x000000322b0e7223 */ /* 0x050fe40000000021 */
[----:B------:R-:W-:Y:S01]  /*3c80*/  FFMA R18, R18, R37, R32 ;  /* 0x0000002512127223 */ /* 0x000fe20000000020 */
[----:B------:R-:W1:Y:S01]  /*3c90*/  LDS.128 R28, [R69+0x1220] ;  /* 0x00122000451c7984 */ /* 0x000e620000000c00 */
[----:B------:R-:W-:-:S02]  /*3ca0*/  FFMA R43, R43, R51, R34 ;  /* 0x000000332b2b7223 */ /* 0x000fc40000000022 */
[----:B0-----:R-:W-:Y:S01]  /*3cb0*/  FFMA R36, R50, R11, R36 ;  /* 0x0000000b32247223 */ /* 0x001fe20000000024 */
[----:B------:R-:W0:Y:S01]  /*3cc0*/  LDS.64 R16, [R6.X4+0xe08] ;  /* 0x000e080006107984 */ /* 0x000e220000004a00 */
[-C--:B------:R-:W-:Y:S02]  /*3cd0*/  FFMA R14, R15, R37.reuse, R14 ;  /* 0x000000250f0e7223 */ /* 0x080fe4000000000e */
[----:B------:R-:W-:Y:S01]  /*3ce0*/  FFMA R36, R19, R37, R36 ;  /* 0x0000002513247223 */ /* 0x000fe20000000024 */
[----:B------:R-:W2:Y:S01]  /*3cf0*/  LDS.128 R32, [R69+0x3600] ;  /* 0x0036000045207984 */ /* 0x000ea20000000c00 */
[-C--:B------:R-:W-:Y:S02]  /*3d00*/  FFMA R18, R11, R51.reuse, R18 ;  /* 0x000000330b127223 */ /* 0x080fe40000000012 */
[-C--:B-1----:R-:W-:Y:S02]  /*3d10*/  FFMA R11, R28, R51.reuse, R14 ;  /* 0x000000331c0b7223 */ /* 0x082fe4000000000e */
[----:B------:R-:W-:-:S02]  /*3d20*/  FFMA R51, R20, R51, R36 ;  /* 0x0000003314337223 */ /* 0x000fc40000000024 */
[C---:B0-----:R-:W-:Y:S01]  /*3d30*/  FFMA R43, R16.reuse, R15, R43 ;  /* 0x0000000f102b7223 */ /* 0x041fe2000000002b */
[----:B------:R-:W0:Y:S01]  /*3d40*/  LDS.64 R36, [R6.X4+0xe48] ;  /* 0x000e480006247984 */ /* 0x000e220000004a00 */
[C---:B------:R-:W-:Y:S02]  /*3d50*/  FFMA R19, R16.reuse, R19, R18 ;  /* 0x0000001310137223 */ /* 0x040fe40000000012 */
[C---:B------:R-:W-:Y:S02]  /*3d60*/  FFMA R11, R16.reuse, R24, R11 ;  /* 0x00000018100b7223 */ /* 0x040fe4000000000b */
[----:B--2---:R-:W-:Y:S02]  /*3d70*/  FFMA R51, R16, R32, R51 ;  /* 0x0000002010337223 */ /* 0x004fe40000000033 */
[-C--:B------:R-:W-:Y:S02]  /*3d80*/  FFMA R43, R28, R12.reuse, R43 ;  /* 0x0000000c1c2b7223 */ /* 0x080fe4000000002b */
[----:B------:R-:W-:-:S02]  /*3d90*/  FFMA R19, R20, R12, R19 ;  /* 0x0000000c14137223 */ /* 0x000fc40000000013 */
[C---:B------:R-:W-:Y:S02]  /*3da0*/  FFMA R11, R12.reuse, R29, R11 ;  /* 0x0000001d0c0b7223 */ /* 0x040fe4000000000b */
[----:B------:R-:W-:Y:S02]  /*3db0*/  FFMA R12, R12, R21, R51 ;  /* 0x000000150c0c7223 */ /* 0x000fe40000000033 */
[----:B------:R-:W1:Y:S01]  /*3dc0*/  LDS.64 R50, [R6.X4+0xf48] ;  /* 0x000f480006327984 */ /* 0x000e620000004a00 */
[-C--:B------:R-:W-:Y:S02]  /*3dd0*/  FFMA R24, R24, R17.reuse, R43 ;  /* 0x0000001118187223 */ /* 0x080fe4000000002b */
[----:B------:R-:W-:Y:S02]  /*3de0*/  FFMA R32, R32, R17, R19 ;  /* 0x0000001120207223 */ /* 0x000fe40000000013 */
[-C--:B------:R-:W-:Y:S01]  /*3df0*/  FFMA R24, R29, R13.reuse, R24 ;  /* 0x0000000d1d187223 */ /* 0x080fe20000000018 */
[----:B------:R-:W2:Y:S01]  /*3e00*/  LDS.128 R16, [R69+0x3630] ;  /* 0x0036300045107984 */ /* 0x000ea20000000c00 */
[----:B------:R-:W-:-:S02]  /*3e10*/  FFMA R32, R21, R13, R32 ;  /* 0x0000000d15207223 */ /* 0x000fc40000000020 */
[C---:B------:R-:W-:Y:S01]  /*3e20*/  FFMA R43, R38.reuse, R33, R12 ;  /* 0x00000021262b7223 */ /* 0x040fe2000000000c */
[----:B------:R-:W-:Y:S01]  /*3e30*/  LDS.64 R20, [R6.X4+0xe80] ;  /* 0x000e800006147984 */ /* 0x000fe20000004a00 */
[----:B------:R-:W-:Y:S02]  /*3e40*/  FFMA R29, R38, R25, R11 ;  /* 0x00000019261d7223 */ /* 0x000fe4000000000b */
[----:B------:R-:W-:Y:S01]  /*3e50*/  FFMA R28, R25, R39, R24 ;  /* 0x00000027191c7223 */ /* 0x000fe20000000018 */
[----:B------:R-:W3:Y:S01]  /*3e60*/  LDS.128 R12, [R69+0x1230] ;  /* 0x00123000450c7984 */ /* 0x000ee20000000c00 */
[----:B------:R-:W-:Y:S02]  /*3e70*/  FFMA R38, R52, R30, R29 ;  /* 0x0000001e34267223 */ /* 0x000fe4000000001d */
[----:B------:R-:W-:Y:S01]  /*3e80*/  FFMA R59, R30, R53, R28 ;  /* 0x000000351e3b7223 */ /* 0x000fe2000000001c */
[----:B------:R-:W4:Y:S01]  /*3e90*/  LDS.64 R24, [R6.X4+0xf80] ;  /* 0x000f800006187984 */ /* 0x000f220000004a00 */
[----:B------:R-:W-:-:S02]  /*3ea0*/  FFMA R11, R33, R39, R32 ;  /* 0x00000027210b7223 */ /* 0x000fc40000000020 */
[----:B------:R-:W-:Y:S01]  /*3eb0*/  FFMA R43, R52, R22, R43 ;  /* 0x00000016342b7223 */ /* 0x000fe2000000002b */
[----:B------:R-:W4:Y:S01]  /*3ec0*/  LDS.64 R28, [R6.X4+0xe88] ;  /* 0x000e8800061c7984 */ /* 0x000f220000004a00 */
[----:B------:R-:W-:Y:S02]  /*3ed0*/  FFMA R11, R22, R53, R11 ;  /* 0x00000035160b7223 */ /* 0x000fe4000000000b */
[-C--:B------:R-:W-:Y:S01]  /*3ee0*/  FFMA R38, R26, R39.reuse, R38 ;  /* 0x000000271a267223 */ /* 0x080fe20000000026 */
[----:B------:R-:W4:Y:S01]  /*3ef0*/  LDS.64 R32, [R6.X4+0xf88] ;  /* 0x000f880006207984 */ /* 0x000f220000004a00 */
[----:B------:R-:W-:Y:S02]  /*3f00*/  FFMA R22, R34, R39, R43 ;  /* 0x0000002722167223 */ /* 0x000fe4000000002b */
[C---:B0-----:R-:W-:Y:S02]  /*3f10*/  FFMA R59, R36.reuse, R26, R59 ;  /* 0x0000001a243b7223 */ /* 0x041fe4000000003b */
[----:B------:R-:W-:-:S02]  /*3f20*/  FFMA R11, R36, R34, R11 ;  /* 0x00000022240b7223 */ /* 0x000fc4000000000b */
[-C--:B------:R-:W-:Y:S02]  /*3f30*/  FFMA R38, R31, R53.reuse, R38 ;  /* 0x000000351f267223 */ /* 0x080fe40000000026 */
[----:B------:R-:W-:Y:S02]  /*3f40*/  FFMA R22, R23, R53, R22 ;  /* 0x0000003517167223 */ /* 0x000fe40000000016 */
[C---:B-1----:R-:W-:Y:S02]  /*3f50*/  FFMA R26, R50.reuse, R31, R59 ;  /* 0x0000001f321a7223 */ /* 0x042fe4000000003b */
[----:B------:R-:W-:Y:S02]  /*3f60*/  FFMA R30, R50, R23, R11 ;  /* 0x00000017321e7223 */ /* 0x000fe4000000000b */
[C---:B------:R-:W-:Y:S02]  /*3f70*/  FFMA R11, R36.reuse, R27, R38 ;  /* 0x0000001b240b7223 */ /* 0x040fe40000000026 */
[----:B------:R-:W-:-:S02]  /*3f80*/  FFMA R23, R36, R35, R22 ;  /* 0x0000002324177223 */ /* 0x000fc40000000016 */
[-C--:B------:R-:W-:Y:S02]  /*3f90*/  FFMA R26, R27, R37.reuse, R26 ;  /* 0x000000251b1a7223 */ /* 0x080fe4000000001a */
[----:B------:R-:W-:Y:S02]  /*3fa0*/  FFMA R30, R35, R37, R30 ;  /* 0x00000025231e7223 */ /* 0x000fe4000000001e */
[C---:B--2---:R-:W-:Y:S02]  /*3fb0*/  FFMA R23, R50.reuse, R16, R23 ;  /* 0x0000001032177223 */ /* 0x044fe40000000017 */
[----:B---3--:R-:W-:Y:S02]  /*3fc0*/  FFMA R11, R50, R12, R11 ;  /* 0x0000000c320b7223 */ /* 0x008fe4000000000b */
[-C--:B------:R-:W-:Y:S02]  /*3fd0*/  FFMA R26, R12, R51.reuse, R26 ;  /* 0x000000330c1a7223 */ /* 0x080fe4000000001a */
[----:B------:R-:W-:-:S02]  /*3fe0*/  FFMA R30, R16, R51, R30 ;  /* 0x00000033101e7223 */ /* 0x000fc4000000001e */
[C---:B------:R-:W-:Y:S02]  /*3ff0*/  FFMA R11, R20.reuse, R40, R11 ;  /* 0x00000028140b7223 */ /* 0x040fe4000000000b */
[----:B------:R-:W-:Y:S02]  /*4000*/  FFMA R23, R20, R8, R23 ;  /* 0x0000000814177223 */ /* 0x000fe40000000017 */
[-C--:B------:R-:W-:Y:S02]  /*4010*/  FFMA R26, R40, R21.reuse, R26 ;  /* 0x00000015281a7223 */ /* 0x080fe4000000001a */
[----:B------:R-:W-:Y:S02]  /*4020*/  FFMA R30, R8, R21, R30 ;  /* 0x00000015081e7223 */ /* 0x000fe4000000001e */
[C---:B----4-:R-:W-:Y:S02]  /*4030*/  FFMA R8, R24.reuse, R13, R11 ;  /* 0x0000000d18087223 */ /* 0x050fe4000000000b */
[----:B------:R-:W-:-:S02]  /*4040*/  FFMA R24, R24, R17, R23 ;  /* 0x0000001118187223 */ /* 0x000fc40000000017 */
[-C--:B------:R-:W-:Y:S02]  /*4050*/  FFMA R26, R13, R25.reuse, R26 ;  /* 0x000000190d1a7223 */ /* 0x080fe4000000001a */
[----:B------:R-:W-:Y:S02]  /*4060*/  FFMA R30, R17, R25, R30 ;  /* 0x00000019111e7223 */ /* 0x000fe4000000001e */
[-C--:B------:R-:W-:Y:S02]  /*4070*/  FFMA R8, R41, R21.reuse, R8 ;  /* 0x0000001529087223 */ /* 0x080fe40000000008 */
[----:B------:R-:W-:Y:S02]  /*4080*/  FFMA R24, R9, R21, R24 ;  /* 0x0000001509187223 */ /* 0x000fe40000000018 */
[C---:B------:R-:W-:Y:S02]  /*4090*/  FFMA R41, R28.reuse, R41, R26 ;  /* 0x000000291c297223 */ /* 0x040fe4000000001a */
[----:B------:R-:W-:-:S02]  /*40a0*/  FFMA R9, R28, R9, R30 ;  /* 0x000000091c097223 */ /* 0x000fc4000000001e */
[-C--:B------:R-:W-:Y:S02]  /*40b0*/  FFMA R11, R14, R25.reuse, R8 ;  /* 0x000000190e0b7223 */ /* 0x080fe40000000008 */
[----:B------:R-:W-:Y:S02]  /*40c0*/  FFMA R25, R18, R25, R24 ;  /* 0x0000001912197223 */ /* 0x000fe40000000018 */
[C---:B------:R-:W-:Y:S02]  /*40d0*/  FFMA R41, R32.reuse, R14, R41 ;  /* 0x0000000e20297223 */ /* 0x040fe40000000029 */
[----:B------:R-:W-:Y:S02]  /*40e0*/  FFMA R9, R32, R18, R9 ;  /* 0x0000001220097223 */ /* 0x000fe40000000009 */
[----:B------:R-:W-:Y:S02]  /*40f0*/  FFMA R27, R28, R10, R25 ;  /* 0x0000000a1c1b7223 */ /* 0x000fe40000000019 */
[----:B------:R-:W-:-:S02]  /*4100*/  FFMA R24, R42, R29, R41 ;  /* 0x0000001d2a187223 */ /* 0x000fc40000000029 */
[----:B------:R-:W-:Y:S02]  /*4110*/  FFMA R11, R28, R42, R11 ;  /* 0x0000002a1c0b7223 */ /* 0x000fe4000000000b */
[----:B------:R-:W-:Y:S02]  /*4120*/  FFMA R10, R10, R29, R9 ;  /* 0x0000001d0a0a7223 */ /* 0x000fe40000000009 */
[----:B------:R-:W-:Y:S02]  /*4130*/  FFMA R24, R15, R33, R24 ;  /* 0x000000210f187223 */ /* 0x000fe40000000018 */
[C---:B------:R-:W-:Y:S02]  /*4140*/  FFMA R25, R32.reuse, R15, R11 ;  /* 0x0000000f20197223 */ /* 0x040fe4000000000b */
[----:B------:R-:W-:Y:S02]  /*4150*/  FFMA R27, R32, R19, R27 ;  /* 0x00000013201b7223 */ /* 0x000fe4000000001b */
[----:B------:R-:W-:Y:S01]  /*4160*/  FFMA R33, R19, R33, R10 ;  /* 0x0000002113217223 */ /* 0x000fe2000000000a */
[----:B------:R-:W-:Y:S01]  /*4170*/  @!P3 CALL.REL.NOINC `(.L_x_2) ;  /* 0x000000100000b944 */ /* 0x000fe20003c00000 */
[----:B------:R-:W-:Y:S05]  /*4180*/  BRA `(.L_x_3) ;  /* 0xffffca2000007947 */ /* 0x000fea000383ffff */
.L_x_2:
[----:B------:R-:W0:Y:S01]  /*4190*/  S2R R7, SR_CTAID.X ;  /* 0x0000000000077919 */ /* 0x000e220000002500 */
[----:B------:R-:W-:Y:S01]  /*41a0*/  HFMA2.MMA R6, -RZ, RZ, 0, 0 ;  /* 0x00000000ff067435 */ /* 0x000fe200000001ff */
[----:B------:R-:W-:-:S09]  /*41b0*/  IMAD R3, R0, -0xe, R3 ;  /* 0xfffffff200037824 */ /* 0x000fd200078e0203 */
[----:B0-----:R-:W-:-:S05]  /*41c0*/  IMAD.HI R6, R7, -0x6db6db6d, R6 ;  /* 0x9249249307067827 */ /* 0x001fca00078e0206 */
[----:B------:R-:W-:-:S04]  /*41d0*/  SHF.R.U32.HI R7, RZ, 0x1f, R6 ;  /* 0x0000001fff077819 */ /* 0x000fc80000011606 */
[----:B------:R-:W-:-:S04]  /*41e0*/  LEA.HI.SX32 R7, R6, R7, 0x1e ;  /* 0x0000000706077211 */ /* 0x000fc800078ff2ff */
[----:B------:R-:W-:-:S05]  /*41f0*/  LEA R2, R7, R0, 0x5 ;  /* 0x0000000007027211 */ /* 0x000fca00078e28ff */
[----:B------:R-:W-:-:S04]  /*4200*/  IMAD R2, R2, 0x7, R67 ;  /* 0x0000000702027824 */ /* 0x000fc800078e0243 */
[----:B------:R-:W-:-:S05]  /*4210*/  IMAD R2, R2, 0xe, R3 ;  /* 0x0000000e02027824 */ /* 0x000fca00078e0203 */
[----:B------:R-:W-:-:S05]  /*4220*/  SHF.L.U32 R2, R2, 0x1, RZ ;  /* 0x0000000102027819 */ /* 0x000fca00000006ff */
[----:B------:R-:W-:-:S05]  /*4230*/  IMAD.WIDE R2, R2, R5, c[0x0][0x170] ;  /* 0x00005c0002027625 */ /* 0x000fca00078e0205 */
[----:B------:R-:W-:Y:S04]  /*4240*/  STG.E [R2.64], R25 ;  /* 0x0000001902007986 */ /* 0x000fe8000c101904 */
[----:B------:R-:W-:Y:S04]  /*4250*/  STG.E [R2.64+0x3100], R27 ;  /* 0x0031001b02007986 */ /* 0x000fe8000c101904 */
[----:B------:R-:W-:Y:S04]  /*4260*/  STG.E [R2.64+0x4], R24 ;  /* 0x0000041802007986 */ /* 0x000fe8000c101904 */
[----:B------:R-:W-:Y:S01]  /*4270*/  STG.E [R2.64+0x3104], R33 ;  /* 0x0031042102007986 */ /* 0x000fe2000c101904 */
[----:B------:R-:W-:Y:S05]  /*4280*/  EXIT ;  /* 0x000000000000794d */ /* 0x000fea0003800000 */
.L_x_4:
[----:B------:R-:W-:-:S00]  /*4290*/  BRA `(.L_x_4) ;  /* 0xfffffff000007947 */ /* 0x000fc0000383ffff */
[----:B------:R-:W-:-:S00]  /*42a0*/  NOP ;  /* 0x0000000000007918 */ /* 0x000fc00000000000 */
        /* <DEDUP_REMOVED lines=13> */
.L_x_5:


//--------------------- .nv.shared.candidate0     --------------------------
	.section	.nv.shared.candidate0,"aw",@nobits
	.align	4
.nv.shared.candidate0:
	.zero		22528
